def attn_fwd(
    Q,
    K,
    V,
    Out,
    Lse,
    sm_scale,
    stride_qz,
    stride_qh,
    stride_qm,
    stride_qk,
    stride_kz,
    stride_kh,
    stride_kn,
    stride_kk,
    stride_vz,
    stride_vh,
    stride_vn,
    stride_vk,
    stride_oz,
    stride_oh,
    stride_om,
    stride_ok,
    seqlen_q,
    seqlen_k,
    BLOCK_M: tl.constexpr,
    BLOCK_N: tl.constexpr,
    HEAD_DIM: tl.constexpr,
    CAUSAL: tl.constexpr,
):
    start_m = tl.program_id(0)
    off_hz = tl.program_id(1)
    q_off = off_hz * stride_qh
    k_off = off_hz * stride_kh
    v_off = off_hz * stride_vh
    offs_m = start_m * BLOCK_M + tl.arange(0, BLOCK_M)
    offs_d = tl.arange(0, HEAD_DIM)
    offs_n = tl.arange(0, BLOCK_N)
    q_ptrs = Q + q_off + offs_m[:, None] * stride_qm + offs_d[None, :] * stride_qk
    k_ptrs = K + k_off + offs_d[:, None] * stride_kk + offs_n[None, :] * stride_kn
    v_ptrs = V + v_off + offs_n[:, None] * stride_vn + offs_d[None, :] * stride_vk
    m_i = tl.full([BLOCK_M], float("-inf"), dtype=tl.float32)
    l_i = tl.zeros([BLOCK_M], dtype=tl.float32) + 1.0
    acc = tl.zeros([BLOCK_M, HEAD_DIM], dtype=tl.float32)
    q = tl.load(q_ptrs)
    acc, l_i, m_i = _attn_fwd_inner(
        acc,
        l_i,
        m_i,
        q,
        k_ptrs,
        v_ptrs,
        sm_scale,
        stride_kn,
        stride_vn,
        start_m,
        seqlen_k,
        BLOCK_M,
        BLOCK_N,
        HEAD_DIM,
        CAUSAL,
    )
    acc = acc / l_i[:, None]
    lse = m_i + tl.math.log2(l_i) / 1.4426950408889634
    o_ptrs = (
        Out
        + off_hz * stride_oh
        + offs_m[:, None] * stride_om
        + offs_d[None, :] * stride_ok
    )
    tl.store(o_ptrs, acc.to(Out.dtype.element_ty))
    tl.store(Lse + off_hz * seqlen_q + offs_m, lse)

# config = {"BLOCK_M": 128, "BLOCK_N": 16, "HEAD_DIM": 64, "arch": "sm_90", "causal": true, "dtype": "bf16", "num_stages": 3, "num_warps": 4}
# arch = sm_90


// ===== COMPILED SASS (sm_90a) =====

	.target	sm_90a

	.elftype	@"ET_EXEC"


//--------------------- .note.nv.tkinfo           --------------------------
	.section	.note.nv.tkinfo,"",@"SHT_NOTE"
	.sectionflags	@"SHF_NOTE_NV_TKINFO"
	.tkinfo
        /*0018*/ 	.word	0x00000002
        /*0030*/ 	.string	""
        /*0030*/ 	.string	"ptxas"
        /*0030*/ 	.string	"Cuda compilation tools, release 13.0, V13.0.88"
        /*0030*/ 	.string	"Build cuda_13.0.r13.0/compiler.36424714_0"
        /*0030*/ 	.string	"-v  -suppress-debug-info  -lineinfo  -arch sm_90a "



//--------------------- .note.nv.cuinfo           --------------------------
	.section	.note.nv.cuinfo,"",@"SHT_NOTE"
	.sectionflags	@"SHF_NOTE_NV_CUINFO"
        /*0018*/ 	.short	0x0002
        /*001a*/ 	.short	0x005a
        /*001c*/ 	.short	0x0082
	.zero		2


//--------------------- .nv.info                  --------------------------
	.section	.nv.info,"",@"SHT_CUDA_INFO"
	.align	4


	//----- nvinfo : EIATTR_REGCOUNT
	.align		4
        /*0000*/ 	.byte	0x04, 0x2f
        /*0002*/ 	.short	(.L_2 - .L_1)
	.align		4
.L_1:
        /*0004*/ 	.word	index@(attn_fwd)
        /*0008*/ 	.word	0x000000c2


	//----- nvinfo : EIATTR_FRAME_SIZE
	.align		4
.L_2:
        /*000c*/ 	.byte	0x04, 0x11
        /*000e*/ 	.short	(.L_4 - .L_3)
	.align		4
.L_3:
        /*0010*/ 	.word	index@(attn_fwd)
        /*0014*/ 	.word	0x00000000


	//----- nvinfo : EIATTR_MIN_STACK_SIZE
	.align		4
.L_4:
        /*0018*/ 	.byte	0x04, 0x12
        /*001a*/ 	.short	(.L_6 - .L_5)
	.align		4
.L_5:
        /*001c*/ 	.word	index@(attn_fwd)
        /*0020*/ 	.word	0x00000000
.L_6:


//--------------------- .nv.compat                --------------------------
	.section	.nv.compat,"",@"SHT_CUDA_COMPAT_INFO"
	.align	4
        /*0000*/ 	.byte	0x02, 0x09, 0x01, 0x00, 0x02, 0x02, 0x04, 0x00, 0x02, 0x05, 0x05, 0x00, 0x03, 0x07, 0x01, 0x01
        /*0010*/ 	.byte	0x02, 0x03, 0x00, 0x00, 0x02, 0x06, 0x01, 0x00, 0x04, 0x0b, 0x08, 0x00, 0x00, 0x00, 0x00, 0x00
        /*0020*/ 	.byte	0x00, 0x00, 0x00, 0x00


//--------------------- .nv.info.attn_fwd         --------------------------
	.section	.nv.info.attn_fwd,"",@"SHT_CUDA_INFO"
	.sectionflags	@""
	.align	4


	//----- nvinfo : EIATTR_CUDA_API_VERSION
	.align		4
        /*0000*/ 	.byte	0x04, 0x37
        /*0002*/ 	.short	(.L_8 - .L_7)
.L_7:
        /*0004*/ 	.word	0x00000082


	//----- nvinfo : EIATTR_KPARAM_INFO
	.align		4
.L_8:
        /*0008*/ 	.byte	0x04, 0x17
        /*000a*/ 	.short	(.L_10 - .L_9)
.L_9:
        /*000c*/ 	.word	0x00000000
        /*0010*/ 	.short	0x0019
        /*0012*/ 	.short	0x0080
        /*0014*/ 	.byte	0x00, 0xf4, 0x21, 0x00


	//----- nvinfo : EIATTR_KPARAM_INFO
	.align		4
.L_10:
        /*0018*/ 	.byte	0x04, 0x17
        /*001a*/ 	.short	(.L_12 - .L_11)
.L_11:
        /*001c*/ 	.word	0x00000000
        /*0020*/ 	.short	0x0018
        /*0022*/ 	.short	0x0078
        /*0024*/ 	.byte	0x00, 0xf4, 0x21, 0x00


	//----- nvinfo : EIATTR_KPARAM_INFO
	.align		4
.L_12:
        /*0028*/ 	.byte	0x04, 0x17
        /*002a*/ 	.short	(.L_14 - .L_13)
.L_13:
        /*002c*/ 	.word	0x00000000
        /*0030*/ 	.short	0x0017
        /*0032*/ 	.short	0x0070
        /*0034*/ 	.byte	0x00, 0xf0, 0x11, 0x00


	//----- nvinfo : EIATTR_KPARAM_INFO
	.align		4
.L_14:
        /*0038*/ 	.byte	0x04, 0x17
        /*003a*/ 	.short	(.L_16 - .L_15)
.L_15:
        /*003c*/ 	.word	0x00000000
        /*0040*/ 	.short	0x0016
        /*0042*/ 	.short	0x006c
        /*0044*/ 	.byte	0x00, 0xf0, 0x11, 0x00


	//----- nvinfo : EIATTR_KPARAM_INFO
	.align		4
.L_16:
        /*0048*/ 	.byte	0x04, 0x17
        /*004a*/ 	.short	(.L_18 - .L_17)
.L_17:
        /*004c*/ 	.word	0x00000000
        /*0050*/ 	.short	0x0015
        /*0052*/ 	.short	0x0068
        /*0054*/ 	.byte	0x00, 0xf0, 0x11, 0x00


	//----- nvinfo : EIATTR_KPARAM_INFO
	.align		4
.L_18:
        /*0058*/ 	.byte	0x04, 0x17
        /*005a*/ 	.short	(.L_20 - .L_19)
.L_19:
        /*005c*/ 	.word	0x00000000
        /*0060*/ 	.short	0x0014
        /*0062*/ 	.short	0x0064
        /*0064*/ 	.byte	0x00, 0xf0, 0x11, 0x00


	//----- nvinfo : EIATTR_KPARAM_INFO
	.align		4
.L_20:
        /*0068*/ 	.byte	0x04, 0x17
        /*006a*/ 	.short	(.L_22 - .L_21)
.L_21:
        /*006c*/ 	.word	0x00000000
        /*0070*/ 	.short	0x0013
        /*0072*/ 	.short	0x0060
        /*0074*/ 	.byte	0x00, 0xf0, 0x11, 0x00


	//----- nvinfo : EIATTR_KPARAM_INFO
	.align		4
.L_22:
        /*0078*/ 	.byte	0x04, 0x17
        /*007a*/ 	.short	(.L_24 - .L_23)
.L_23:
        /*007c*/ 	.word	0x00000000
        /*0080*/ 	.short	0x0012
        /*0082*/ 	.short	0x005c
        /*0084*/ 	.byte	0x00, 0xf0, 0x11, 0x00


	//----- nvinfo : EIATTR_KPARAM_INFO
	.align		4
.L_24:
        /*0088*/ 	.byte	0x04, 0x17
        /*008a*/ 	.short	(.L_26 - .L_25)
.L_25:
        /*008c*/ 	.word	0x00000000
        /*0090*/ 	.short	0x0011
        /*0092*/ 	.short	0x0058
        /*0094*/ 	.byte	0x00, 0xf0, 0x11, 0x00


	//----- nvinfo : EIATTR_KPARAM_INFO
	.align		4
.L_26:
        /*0098*/ 	.byte	0x04, 0x17
        /*009a*/ 	.short	(.L_28 - .L_27)
.L_27:
        /*009c*/ 	.word	0x00000000
        /*00a0*/ 	.short	0x0010
        /*00a2*/ 	.short	0x0054
        /*00a4*/ 	.byte	0x00, 0xf0, 0x11, 0x00


	//----- nvinfo : EIATTR_KPARAM_INFO
	.align		4
.L_28:
        /*00a8*/ 	.byte	0x04, 0x17
        /*00aa*/ 	.short	(.L_30 - .L_29)
.L_29:
        /*00ac*/ 	.word	0x00000000
        /*00b0*/ 	.short	0x000f
        /*00b2*/ 	.short	0x0050
        /*00b4*/ 	.byte	0x00, 0xf0, 0x11, 0x00


	//----- nvinfo : EIATTR_KPARAM_INFO
	.align		4
.L_30:
        /*00b8*/ 	.byte	0x04, 0x17
        /*00ba*/ 	.short	(.L_32 - .L_31)
.L_31:
        /*00bc*/ 	.word	0x00000000
        /*00c0*/ 	.short	0x000e
        /*00c2*/ 	.short	0x004c
        /*00c4*/ 	.byte	0x00, 0xf0, 0x11, 0x00


	//----- nvinfo : EIATTR_KPARAM_INFO
	.align		4
.L_32:
        /*00c8*/ 	.byte	0x04, 0x17
        /*00ca*/ 	.short	(.L_34 - .L_33)
.L_33:
        /*00cc*/ 	.word	0x00000000
        /*00d0*/ 	.short	0x000d
        /*00d2*/ 	.short	0x0048
        /*00d4*/ 	.byte	0x00, 0xf0, 0x11, 0x00


	//----- nvinfo : EIATTR_KPARAM_INFO
	.align		4
.L_34:
        /*00d8*/ 	.byte	0x04, 0x17
        /*00da*/ 	.short	(.L_36 - .L_35)
.L_35:
        /*00dc*/ 	.word	0x00000000
        /*00e0*/ 	.short	0x000c
        /*00e2*/ 	.short	0x0044
        /*00e4*/ 	.byte	0x00, 0xf0, 0x11, 0x00


	//----- nvinfo : EIATTR_KPARAM_INFO
	.align		4
.L_36:
        /*00e8*/ 	.byte	0x04, 0x17
        /*00ea*/ 	.short	(.L_38 - .L_37)
.L_37:
        /*00ec*/ 	.word	0x00000000
        /*00f0*/ 	.short	0x000b
        /*00f2*/ 	.short	0x0040
        /*00f4*/ 	.byte	0x00, 0xf0, 0x11, 0x00


	//----- nvinfo : EIATTR_KPARAM_INFO
	.align		4
.L_38:
        /*00f8*/ 	.byte	0x04, 0x17
        /*00fa*/ 	.short	(.L_40 - .L_39)
.L_39:
        /*00fc*/ 	.word	0x00000000
        /*0100*/ 	.short	0x000a
        /*0102*/ 	.short	0x003c
        /*0104*/ 	.byte	0x00, 0xf0, 0x11, 0x00


	//----- nvinfo : EIATTR_KPARAM_INFO
	.align		4
.L_40:
        /*0108*/ 	.byte	0x04, 0x17
        /*010a*/ 	.short	(.L_42 - .L_41)
.L_41:
        /*010c*/ 	.word	0x00000000
        /*0110*/ 	.short	0x0009
        /*0112*/ 	.short	0x0038
        /*0114*/ 	.byte	0x00, 0xf0, 0x11, 0x00


	//----- nvinfo : EIATTR_KPARAM_INFO
	.align		4
.L_42:
        /*0118*/ 	.byte	0x04, 0x17
        /*011a*/ 	.short	(.L_44 - .L_43)
.L_43:
        /*011c*/ 	.word	0x00000000
        /*0120*/ 	.short	0x0008
        /*0122*/ 	.short	0x0034
        /*0124*/ 	.byte	0x00, 0xf0, 0x11, 0x00


	//----- nvinfo : EIATTR_KPARAM_INFO
	.align		4
.L_44:
        /*0128*/ 	.byte	0x04, 0x17
        /*012a*/ 	.short	(.L_46 - .L_45)
.L_45:
        /*012c*/ 	.word	0x00000000
        /*0130*/ 	.short	0x0007
        /*0132*/ 	.short	0x0030
        /*0134*/ 	.byte	0x00, 0xf0, 0x11, 0x00


	//----- nvinfo : EIATTR_KPARAM_INFO
	.align		4
.L_46:
        /*0138*/ 	.byte	0x04, 0x17
        /*013a*/ 	.short	(.L_48 - .L_47)
.L_47:
        /*013c*/ 	.word	0x00000000
        /*0140*/ 	.short	0x0006
        /*0142*/ 	.short	0x002c
        /*0144*/ 	.byte	0x00, 0xf0, 0x11, 0x00


	//----- nvinfo : EIATTR_KPARAM_INFO
	.align		4
.L_48:
        /*0148*/ 	.byte	0x04, 0x17
        /*014a*/ 	.short	(.L_50 - .L_49)
.L_49:
        /*014c*/ 	.word	0x00000000
        /*0150*/ 	.short	0x0005
        /*0152*/ 	.short	0x0028
        /*0154*/ 	.byte	0x00, 0xf0, 0x11, 0x00


	//----- nvinfo : EIATTR_KPARAM_INFO
	.align		4
.L_50:
        /*0158*/ 	.byte	0x04, 0x17
        /*015a*/ 	.short	(.L_52 - .L_51)
.L_51:
        /*015c*/ 	.word	0x00000000
        /*0160*/ 	.short	0x0004
        /*0162*/ 	.short	0x0020
        /*0164*/ 	.byte	0x00, 0xf4, 0x21, 0x00


	//----- nvinfo : EIATTR_KPARAM_INFO
	.align		4
.L_52:
        /*0168*/ 	.byte	0x04, 0x17
        /*016a*/ 	.short	(.L_54 - .L_53)
.L_53:
        /*016c*/ 	.word	0x00000000
        /*0170*/ 	.short	0x0003
        /*0172*/ 	.short	0x0018
        /*0174*/ 	.byte	0x00, 0xf4, 0x21, 0x00


	//----- nvinfo : EIATTR_KPARAM_INFO
	.align		4
.L_54:
        /*0178*/ 	.byte	0x04, 0x17
        /*017a*/ 	.short	(.L_56 - .L_55)
.L_55:
        /*017c*/ 	.word	0x00000000
        /*0180*/ 	.short	0x0002
        /*0182*/ 	.short	0x0010
        /*0184*/ 	.byte	0x00, 0xf4, 0x21, 0x00


	//----- nvinfo : EIATTR_KPARAM_INFO
	.align		4
.L_56:
        /*0188*/ 	.byte	0x04, 0x17
        /*018a*/ 	.short	(.L_58 - .L_57)
.L_57:
        /*018c*/ 	.word	0x00000000
        /*0190*/ 	.short	0x0001
        /*0192*/ 	.short	0x0008
        /*0194*/ 	.byte	0x00, 0xf4, 0x21, 0x00


	//----- nvinfo : EIATTR_KPARAM_INFO
	.align		4
.L_58:
        /*0198*/ 	.byte	0x04, 0x17
        /*019a*/ 	.short	(.L_60 - .L_59)
.L_59:
        /*019c*/ 	.word	0x00000000
        /*01a0*/ 	.short	0x0000
        /*01a2*/ 	.short	0x0000
        /*01a4*/ 	.byte	0x00, 0xf4, 0x21, 0x00


	//----- nvinfo : EIATTR_SPARSE_MMA_MASK
	.align		4
.L_60:
        /*01a8*/ 	.byte	0x03, 0x50
        /*01aa*/ 	.short	0x0000


	//----- nvinfo : EIATTR_MAXREG_COUNT
	.align		4
        /*01ac*/ 	.byte	0x03, 0x1b
        /*01ae*/ 	.short	0x00ff


	//----- nvinfo : EIATTR_NUM_BARRIERS
	.align		4
        /*01b0*/ 	.byte	0x02, 0x4c
        /*01b2*/ 	.byte	0x01
	.zero		1


	//----- nvinfo : EIATTR_MERCURY_ISA_VERSION
	.align		4
        /*01b4*/ 	.byte	0x03, 0x5f
        /*01b6*/ 	.short	0x0101


	//----- nvinfo : EIATTR_COOP_GROUP_MASK_REGIDS
	.align		4
        /*01b8*/ 	.byte	0x04, 0x29
        /*01ba*/ 	.short	(.L_62 - .L_61)


	//   ....[0]....
.L_61:
        /*01bc*/ 	.word	0xffffffff


	//   ....[1]....
        /*01c0*/ 	.word	0xffffffff


	//   ....[2]....
        /*01c4*/ 	.word	0xffffffff


	//   ....[3]....
        /*01c8*/ 	.word	0xffffffff


	//   ....[4]....
        /*01cc*/ 	.word	0xffffffff


	//   ....[5]....
        /*01d0*/ 	.word	0xffffffff


	//   ....[6]....
        /*01d4*/ 	.word	0xffffffff


	//   ....[7]....
        /*01d8*/ 	.word	0xffffffff


	//   ....[8]....
        /*01dc*/ 	.word	0xffffffff


	//   ....[9]....
        /*01e0*/ 	.word	0xffffffff


	//   ....[10]....
        /*01e4*/ 	.word	0xffffffff


	//   ....[11]....
        /*01e8*/ 	.word	0xffffffff


	//   ....[12]....
        /*01ec*/ 	.word	0xffffffff


	//   ....[13]....
        /*01f0*/ 	.word	0xffffffff


	//   ....[14]....
        /*01f4*/ 	.word	0xffffffff


	//   ....[15]....
        /*01f8*/ 	.word	0xffffffff


	//----- nvinfo : EIATTR_COOP_GROUP_INSTR_OFFSETS
	.align		4
.L_62:
        /*01fc*/ 	.byte	0x04, 0x28
        /*01fe*/ 	.short	(.L_64 - .L_63)


	//   ....[0]....
.L_63:
        /*0200*/ 	.word	0x00002ac0


	//   ....[1]....
        /*0204*/ 	.word	0x00002bb0


	//   ....[2]....
        /*0208*/ 	.word	0x00002be0


	//   ....[3]....
        /*020c*/ 	.word	0x00002dc0


	//   ....[4]....
        /*0210*/ 	.word	0x00002de0


	//   ....[5]....
        /*0214*/ 	.word	0x00002df0


	//   ....[6]....
        /*0218*/ 	.word	0x00002e10


	//   ....[7]....
        /*021c*/ 	.word	0x00002e30


	//   ....[8]....
        /*0220*/ 	.word	0x00003870


	//   ....[9]....
        /*0224*/ 	.word	0x00003880


	//   ....[10]....
        /*0228*/ 	.word	0x00003890


	//   ....[11]....
        /*022c*/ 	.word	0x000038a0


	//   ....[12]....
        /*0230*/ 	.word	0x00003900


	//   ....[13]....
        /*0234*/ 	.word	0x00003920


	//   ....[14]....
        /*0238*/ 	.word	0x00003930


	//   ....[15]....
        /*023c*/ 	.word	0x00003940


	//----- nvinfo : EIATTR_EXIT_INSTR_OFFSETS
	.align		4
.L_64:
        /*0240*/ 	.byte	0x04, 0x1c
        /*0242*/ 	.short	(.L_66 - .L_65)


	//   ....[0]....
.L_65:
        /*0244*/ 	.word	0x00006da0


	//----- nvinfo : EIATTR_REQNTID
	.align		4
.L_66:
        /*0248*/ 	.byte	0x04, 0x10
        /*024a*/ 	.short	(.L_68 - .L_67)
.L_67:
        /*024c*/ 	.word	0x00000080
        /*0250*/ 	.word	0x00000001
        /*0254*/ 	.word	0x00000001


	//----- nvinfo : EIATTR_CBANK_PARAM_SIZE
	.align		4
.L_68:
        /*0258*/ 	.byte	0x03, 0x19
        /*025a*/ 	.short	0x0088


	//----- nvinfo : EIATTR_PARAM_CBANK
	.align		4
        /*025c*/ 	.byte	0x04, 0x0a
        /*025e*/ 	.short	(.L_70 - .L_69)
	.align		4
.L_69:
        /*0260*/ 	.word	index@(.nv.constant0.attn_fwd)
        /*0264*/ 	.short	0x0210
        /*0266*/ 	.short	0x0088


	//----- nvinfo : EIATTR_SW_WAR
	.align		4
.L_70:
        /*0268*/ 	.byte	0x04, 0x36
        /*026a*/ 	.short	(.L_72 - .L_71)
.L_71:
        /*026c*/ 	.word	0x00000008
.L_72:


//--------------------- .nv.callgraph             --------------------------
	.section	.nv.callgraph,"",@"SHT_CUDA_CALLGRAPH"
	.align	4
	.sectionentsize	8
	.align		4
        /*0000*/ 	.word	0x00000000
	.align		4
        /*0004*/ 	.word	0xffffffff
	.align		4
        /*0008*/ 	.word	0x00000000
	.align		4
        /*000c*/ 	.word	0xfffffffe
	.align		4
        /*0010*/ 	.word	0x00000000
	.align		4
        /*0014*/ 	.word	0xfffffffd
	.align		4
        /*0018*/ 	.word	0x00000000
	.align		4
        /*001c*/ 	.word	0xfffffffc


//--------------------- .nv.constant4             --------------------------
	.section	.nv.constant4,"a",@progbits
	.align	8
	.align		8
.nv.constant4:
        /*0000*/ 	.dword	_$_str


//--------------------- .text.attn_fwd            --------------------------
	.section	.text.attn_fwd,"ax",@progbits
	.align	128
        .global         attn_fwd
        .type           attn_fwd,@function
        .size           attn_fwd,(.L_x_3 - attn_fwd)
        .other          attn_fwd,@"STO_CUDA_ENTRY STV_DEFAULT"
attn_fwd:
.text.attn_fwd:
[----:B------:R-:W-:Y:S01]  /*0000*/  LDC R1, c[0x0][0x28] ;  /* 0x00000a00ff017b82 */ /* 0x000fe20000000800 */
[----:B------:R-:W0:Y:S07]  /*0010*/  S2R R153, SR_CTAID.X ;  /* 0x0000000000997919 */ /* 0x000e2e0000002500 */
[----:B------:R-:W1:Y:S01]  /*0020*/  S2UR UR7, SR_CTAID.Y ;  /* 0x00000000000779c3 */ /* 0x000e620000002600 */
[----:B------:R-:W-:Y:S01]  /*0030*/  ULDC.64 UR4, c[0x0][0x240] ;  /* 0x0000900000047ab9 */ /* 0x000fe20000000a00 */
[----:B------:R-:W-:Y:S01]  /*0040*/  ULDC.64 UR44, c[0x0][0x208] ;  /* 0x00008200002c7ab9 */ /* 0x000fe20000000a00 */
[----:B------:R-:W2:Y:S05]  /*0050*/  S2R R2, SR_TID.X ;  /* 0x0000000000027919 */ /* 0x000eaa0000002100 */
[----:B------:R-:W3:Y:S08]  /*0060*/  LDC.64 R8, c[0x0][0x210] ;  /* 0x00008400ff087b82 */ /* 0x000ef00000000a00 */
[----:B------:R-:W4:Y:S01]  /*0070*/  LDC R119, c[0x0][0x248] ;  /* 0x00009200ff777b82 */ /* 0x000f220000000800 */
[----:B-1----:R-:W-:-:S04]  /*0080*/  UIMAD UR4, UR7, UR4, URZ ;  /* 0x00000004070472a4 */ /* 0x002fc8000f8e023f */
[----:B------:R-:W-:Y:S01]  /*0090*/  USHF.L.U32 UR6, UR4, 0x1, URZ ;  /* 0x0000000104067899 */ /* 0x000fe2000800063f */
[----:B0-----:R-:W-:-:S05]  /*00a0*/  IMAD.SHL.U32 R153, R153, 0x80, RZ ;  /* 0x0000008099997824 */ /* 0x001fca00078e00ff */
[----:B--2---:R-:W-:Y:S02]  /*00b0*/  LOP3.LUT R0, R153, 0x7f, R2, 0xf8, !PT ;  /* 0x0000007f99007812 */ /* 0x004fe400078ef802 */
[----:B----4-:R-:W-:-:S03]  /*00c0*/  SHF.L.U32 R17, R119, 0x3, RZ ;  /* 0x0000000377117819 */ /* 0x010fc600000006ff */
[----:B------:R-:W-:Y:S01]  /*00d0*/  IMAD R3, R0, UR5, RZ ;  /* 0x0000000500037c24 */ /* 0x000fe2000f8e02ff */
[----:B------:R-:W-:Y:S01]  /*00e0*/  UIMAD.WIDE UR4, UR4, 0x2, URZ ;  /* 0x00000002040478a5 */ /* 0x000fe2000f8e023f */
[----:B------:R-:W-:Y:S02]  /*00f0*/  IMAD R23, R119, 0x14, RZ ;  /* 0x0000001477177824 */ /* 0x000fe400078e02ff */
[C---:B------:R-:W-:Y:S02]  /*0100*/  IMAD.SHL.U32 R5, R3.reuse, 0x2, RZ ;  /* 0x0000000203057824 */ /* 0x040fe400078e00ff */
[----:B------:R-:W-:-:S03]  /*0110*/  IMAD.HI R6, R3, 0x2, RZ ;  /* 0x0000000203067827 */ /* 0x000fc600078e02ff */
[----:B---3--:R-:W-:Y:S01]  /*0120*/  IADD3 R4, P0, P1, R5, UR6, R8 ;  /* 0x0000000605047c10 */ /* 0x008fe2000f91e008 */
[C---:B------:R-:W-:Y:S02]  /*0130*/  IMAD R29, R119.reuse, 0x28, RZ ;  /* 0x00000028771d7824 */ /* 0x040fe400078e02ff */
[C---:B------:R-:W-:Y:S01]  /*0140*/  IMAD R19, R119.reuse, 0xa, RZ ;  /* 0x0000000a77137824 */ /* 0x040fe200078e02ff */
[----:B------:R-:W-:Y:S01]  /*0150*/  IADD3.X R5, R6, UR5, R9, P0, P1 ;  /* 0x0000000506057c10 */ /* 0x000fe200087e2409 */
[C---:B------:R-:W-:Y:S01]  /*0160*/  IMAD R13, R119.reuse, 0x50, RZ ;  /* 0x00000050770d7824 */ /* 0x040fe200078e02ff */
[CC--:B------:R-:W-:Y:S01]  /*0170*/  LEA R16, P3, R119.reuse, R4.reuse, 0x4 ;  /* 0x0000000477107211 */ /* 0x0c0fe200078620ff */
[----:B------:R-:W-:Y:S01]  /*0180*/  IMAD R7, R119, 0x5, RZ ;  /* 0x0000000577077824 */ /* 0x000fe200078e02ff */
[-C--:B------:R-:W-:Y:S01]  /*0190*/  IADD3 R18, P1, R23, R4.reuse, RZ ;  /* 0x0000000417127210 */ /* 0x080fe20007f3e0ff */
[----:B------:R-:W-:Y:S01]  /*01a0*/  IMAD R11, R119, 0x6, RZ ;  /* 0x00000006770b7824 */ /* 0x000fe200078e02ff */
[-C--:B------:R-:W-:Y:S01]  /*01b0*/  LEA.HI.X.SX32 R17, R17, R5.reuse, 0x1, P3 ;  /* 0x0000000511117211 */ /* 0x080fe200018f0eff */
[----:B------:R-:W-:Y:S01]  /*01c0*/  IMAD R35, R119, 0x18, RZ ;  /* 0x0000001877237824 */ /* 0x000fe200078e02ff */
[-C--:B------:R-:W-:Y:S01]  /*01d0*/  IADD3 R22, P3, R29, R4.reuse, RZ ;  /* 0x000000041d167210 */ /* 0x080fe20007f7e0ff */
[----:B------:R-:W-:Y:S01]  /*01e0*/  IMAD R187, R119, 0x60, RZ ;  /* 0x0000006077bb7824 */ /* 0x000fe200078e02ff */
[-C--:B------:R-:W-:Y:S01]  /*01f0*/  IADD3 R12, P2, R19, R4.reuse, RZ ;  /* 0x00000004130c7210 */ /* 0x080fe20007f5e0ff */
[----:B------:R-:W-:Y:S01]  /*0200*/  IMAD.SHL.U32 R25, R119, 0x20, RZ ;  /* 0x0000002077197824 */ /* 0x000fe200078e00ff */
[-C--:B------:R-:W-:Y:S01]  /*0210*/  IADD3 R6, P0, R13, R4.reuse, RZ ;  /* 0x000000040d067210 */ /* 0x080fe20007f1e0ff */
[----:B------:R-:W-:Y:S01]  /*0220*/  IMAD R9, R119, 0x3, RZ ;  /* 0x0000000377097824 */ /* 0x000fe200078e02ff */
[-C--:B------:R-:W-:Y:S01]  /*0230*/  LEA.HI.X.SX32 R19, R19, R5.reuse, 0x1, P1 ;  /* 0x0000000513137211 */ /* 0x080fe200008f0eff */
[----:B------:R-:W-:Y:S01]  /*0240*/  IMAD R33, R119, 0xc, RZ ;  /* 0x0000000c77217824 */ /* 0x000fe200078e02ff */
[-C--:B------:R-:W-:Y:S01]  /*0250*/  LEA.HI.X.SX32 R23, R23, R5.reuse, 0x1, P3 ;  /* 0x0000000517177211 */ /* 0x080fe200018f0eff */
[----:B------:R-:W-:Y:S01]  /*0260*/  IMAD R39, R119, 0x30, RZ ;  /* 0x0000003077277824 */ /* 0x000fe200078e02ff */
[-C--:B------:R-:W-:Y:S01]  /*0270*/  LEA.HI.X.SX32 R13, R7, R5.reuse, 0x1, P2 ;  /* 0x00000005070d7211 */ /* 0x080fe200010f0eff */
[C---:B------:R-:W-:Y:S01]  /*0280*/  IMAD R41, R119.reuse, 0xe, RZ ;  /* 0x0000000e77297824 */ /* 0x040fe200078e02ff */
[CC--:B------:R-:W-:Y:S01]  /*0290*/  LEA R24, P1, R119.reuse, R4.reuse, 0x6 ;  /* 0x0000000477187211 */ /* 0x0c0fe200078230ff */
[----:B------:R-:W-:Y:S01]  /*02a0*/  IMAD R49, R119, 0x38, RZ ;  /* 0x0000003877317824 */ /* 0x000fe200078e02ff */
[-C--:B------:R-:W-:Y:S01]  /*02b0*/  IADD3 R28, P3, R11, R4.reuse, RZ ;  /* 0x000000040b1c7210 */ /* 0x080fe20007f7e0ff */
[----:B------:R-:W-:Y:S01]  /*02c0*/  IMAD R189, R119, 0x70, RZ ;  /* 0x0000007077bd7824 */ /* 0x000fe200078e02ff */
[-C--:B------:R-:W-:Y:S01]  /*02d0*/  LEA.HI.X.SX32 R7, R29, R5.reuse, 0x1, P0 ;  /* 0x000000051d077211 */ /* 0x080fe200000f0eff */
[----:B------:R-:W-:Y:S01]  /*02e0*/  IMAD.SHL.U32 R21, R119, 0x10, RZ ;  /* 0x0000001077157824 */ /* 0x000fe200078e00ff */
[-C--:B------:R-:W-:Y:S01]  /*02f0*/  IADD3 R8, P5, R187, R4.reuse, RZ ;  /* 0x00000004bb087210 */ /* 0x080fe20007fbe0ff */
[----:B------:R-:W-:Y:S01]  /*0300*/  IMAD R191, R119, 0x7e, RZ ;  /* 0x0000007e77bf7824 */ /* 0x000fe200078e02ff */
[-C--:B------:R-:W-:Y:S01]  /*0310*/  IADD3 R32, P0, R35, R4.reuse, RZ ;  /* 0x0000000423207210 */ /* 0x080fe20007f1e0ff */
[C---:B------:R-:W-:Y:S01]  /*0320*/  IMAD R31, R119.reuse, 0x42, RZ ;  /* 0x00000042771f7824 */ /* 0x040fe200078e02ff */
[CC--:B------:R-:W-:Y:S01]  /*0330*/  LEA R20, P2, R119.reuse, R4.reuse, 0x5 ;  /* 0x0000000477147211 */ /* 0x0c0fe200078428ff */
[----:B------:R-:W-:Y:S01]  /*0340*/  IMAD R43, R119, 0x1c, RZ ;  /* 0x0000001c772b7824 */ /* 0x000fe200078e02ff */
[-C--:B------:R-:W-:Y:S01]  /*0350*/  LEA.HI.X.SX32 R25, R25, R5.reuse, 0x1, P1 ;  /* 0x0000000519197211 */ /* 0x080fe200008f0eff */
[----:B------:R-:W-:Y:S01]  /*0360*/  IMAD R15, R119, 0x7, RZ ;  /* 0x00000007770f7824 */ /* 0x000fe200078e02ff */
[-C--:B------:R-:W-:Y:S01]  /*0370*/  LEA.HI.X.SX32 R29, R9, R5.reuse, 0x1, P3 ;  /* 0x00000005091d7211 */ /* 0x080fe200018f0eff */
        /* <DEDUP_REMOVED lines=9> */
[-C--:B------:R-:W-:Y:S01]  /*0410*/  IADD3 R10, P6, R189, R4.reuse, RZ ;  /* 0x00000004bd0a7210 */ /* 0x080fe20007fde0ff */
[----:B------:R-:W-:Y:S01]  /*0420*/  IMAD R55, R119, 0x9, RZ ;  /* 0x0000000977377824 */ /* 0x000fe200078e02ff */
[-C--:B------:R-:W-:Y:S01]  /*0430*/  IADD3 R38, P0, R41, R4.reuse, RZ ;  /* 0x0000000429267210 */ /* 0x080fe20007f1e0ff */
[----:B------:R-:W-:Y:S01]  /*0440*/  IMAD R57, R119, 0xb, RZ ;  /* 0x0000000b77397824 */ /* 0x000fe200078e02ff */
[-C--:B------:R-:W-:Y:S01]  /*0450*/  IADD3 R42, P5, R49, R4.reuse, RZ ;  /* 0x00000004312a7210 */ /* 0x080fe20007fbe0ff */
[C---:B------:R-:W-:Y:S01]  /*0460*/  IMAD R59, R119.reuse, 0xd, RZ ;  /* 0x0000000d773b7824 */ /* 0x040fe200078e02ff */
[C---:B------:R-:W-:Y:S01]  /*0470*/  SHF.L.U32 R51, R119.reuse, 0x1, RZ ;  /* 0x0000000177337819 */ /* 0x040fe200000006ff */
[----:B------:R-:W-:Y:S01]  /*0480*/  IMAD R83, R119, 0x1e, RZ ;  /* 0x0000001e77537824 */ /* 0x000fe200078e02ff */
[-C--:B------:R-:W-:Y:S01]  /*0490*/  IADD3 R14, P4, R191, R4.reuse, RZ ;  /* 0x00000004bf0e7210 */ /* 0x080fe20007f9e0ff */
[----:B------:R-:W-:Y:S01]  /*04a0*/  IMAD R37, R119, 0x22, RZ ;  /* 0x0000002277257824 */ /* 0x000fe200078e02ff */
[-C--:B------:R-:W-:Y:S01]  /*04b0*/  LEA.HI.X.SX32 R21, R21, R5.reuse, 0x1, P2 ;  /* 0x0000000515157211 */ /* 0x080fe200010f0eff */
[----:B------:R-:W-:Y:S01]  /*04c0*/  IMAD R47, R119, 0x24, RZ ;  /* 0x00000024772f7824 */ /* 0x000fe200078e02ff */
        /* <DEDUP_REMOVED lines=12> */
[-C--:B------:R-:W-:Y:S01]  /*0590*/  LEA.HI.X.SX32 R11, R49, R5.reuse, 0x1, P6 ;  /* 0x00000005310b7211 */ /* 0x080fe200030f0eff */
[----:B------:R-:W-:Y:S01]  /*05a0*/  IMAD R69, R119, 0x15, RZ ;  /* 0x0000001577457824 */ /* 0x000fe200078e02ff */
[-C--:B------:R-:W-:Y:S01]  /*05b0*/  IADD3 R48, P5, R51, R4.reuse, RZ ;  /* 0x0000000433307210 */ /* 0x080fe20007fbe0ff */
[C---:B------:R-:W-:Y:S01]  /*05c0*/  IMAD R103, R119.reuse, 0x2e, RZ ;  /* 0x0000002e77677824 */ /* 0x040fe200078e02ff */
[CC--:B------:R-:W-:Y:S01]  /*05d0*/  LEA R50, P6, R119.reuse, R4.reuse, 0x2 ;  /* 0x0000000477327211 */ /* 0x0c0fe200078c10ff */
[----:B------:R-:W-:Y:S01]  /*05e0*/  IMAD R109, R119, 0x32, RZ ;  /* 0x00000032776d7824 */ /* 0x000fe200078e02ff */
[-C--:B------:R-:W-:Y:S01]  /*05f0*/  LEA.HI.X.SX32 R15, R179, R5.reuse, 0x1, P4 ;  /* 0x00000005b30f7211 */ /* 0x080fe200020f0eff */
[C---:B------:R-:W-:Y:S01]  /*0600*/  IMAD R113, R119.reuse, 0x34, RZ ;  /* 0x0000003477717824 */ /* 0x040fe200078e02ff */
[CC--:B------:R-:W-:Y:S01]  /*0610*/  LEA R52, P4, R119.reuse, R4.reuse, 0x3 ;  /* 0x0000000477347211 */ /* 0x0c0fe200078818ff */
[C---:B------:R-:W-:Y:S01]  /*0620*/  IMAD R73, R119.reuse, 0x17, RZ ;  /* 0x0000001777497824 */ /* 0x040fe200078e02ff */
[CC--:B------:R-:W-:Y:S01]  /*0630*/  LEA.HI.X.SX32 R49, R119.reuse, R5.reuse, 0x1, P5 ;  /* 0x0000000577317211 */ /* 0x0c0fe200028f0eff */
[----:B------:R-:W-:Y:S01]  /*0640*/  IMAD R75, R119, 0x19, RZ ;  /* 0x00000019774b7824 */ /* 0x000fe200078e02ff */
[-C--:B------:R-:W-:Y:S01]  /*0650*/  LEA.HI.X.SX32 R51, R51, R5.reuse, 0x1, P6 ;  /* 0x0000000533337211 */ /* 0x080fe200030f0eff */
[----:B------:R-:W-:Y:S01]  /*0660*/  IMAD R117, R119, 0x36, RZ ;  /* 0x0000003677757824 */ /* 0x000fe200078e02ff */
[-C--:B------:R-:W-:Y:S01]  /*0670*/  IADD3 R54, P5, R65, R4.reuse, RZ ;  /* 0x0000000441367210 */ /* 0x080fe20007fbe0ff */
        /* <DEDUP_REMOVED lines=85> */
[----:B------:R-:W-:Y:S01]  /*0bd0*/  LEA.HI.X.SX32 R87, R87, R5, 0x1, P6 ;  /* 0x0000000557577211 */ /* 0x000fe200030f0eff */
[----:B------:R-:W-:Y:S01]  /*0be0*/  IMAD R121, R119, 0x37, RZ ;  /* 0x0000003777797824 */ /* 0x000fe200078e02ff */
[-C--:B------:R-:W-:Y:S01]  /*0bf0*/  IADD3 R90, P5, R173, R4.reuse, RZ ;  /* 0x00000004ad5a7210 */ /* 0x080fe20007fbe0ff */
[----:B------:R0:W2:Y:S01]  /*0c00*/  LDG.E.U16 R3, desc[UR44][R4.64] ;  /* 0x0000002c04037981 */ /* 0x0000a2000c1e1500 */
[-C--:B------:R-:W-:Y:S01]  /*0c10*/  IADD3 R92, P2, R171, R4.reuse, RZ ;  /* 0x00000004ab5c7210 */ /* 0x080fe20007f5e0ff */
[----:B------:R-:W-:Y:S01]  /*0c20*/  IMAD R129, R119, 0x39, RZ ;  /* 0x0000003977817824 */ /* 0x000fe200078e02ff */
[-C--:B------:R-:W-:Y:S01]  /*0c30*/  IADD3 R94, P1, R169, R4.reuse, RZ ;  /* 0x00000004a95e7210 */ /* 0x080fe20007f3e0ff */
[----:B------:R-:W3:Y:S01]  /*0c40*/  LDG.E.U16 R16, desc[UR44][R16.64] ;  /* 0x0000002c10107981 */ /* 0x000ee2000c1e1500 */
[----:B------:R-:W-:-:S02]  /*0c50*/  IADD3 R96, P0, R167, R4, RZ ;  /* 0x00000004a7607210 */ /* 0x000fc40007f1e0ff */
[-C--:B------:R-:W-:Y:S01]  /*0c60*/  IADD3 R98, P3, R165, R4.reuse, RZ ;  /* 0x00000004a5627210 */ /* 0x080fe20007f7e0ff */
[----:B------:R-:W4:Y:S01]  /*0c70*/  LDG.E.U16 R20, desc[UR44][R20.64] ;  /* 0x0000002c14147981 */ /* 0x000f22000c1e1500 */
[-C--:B------:R-:W-:Y:S02]  /*0c80*/  IADD3 R100, P6, R163, R4.reuse, RZ ;  /* 0x00000004a3647210 */ /* 0x080fe40007fde0ff */
[-C--:B------:R-:W-:Y:S01]  /*0c90*/  LEA.HI.X.SX32 R89, R89, R5.reuse, 0x1, P4 ;  /* 0x0000000559597211 */ /* 0x080fe200020f0eff */
[----:B------:R-:W5:Y:S01]  /*0ca0*/  LDG.E.U16 R24, desc[UR44][R24.64] ;  /* 0x0000002c18187981 */ /* 0x000f62000c1e1500 */
[----:B------:R-:W-:Y:S02]  /*0cb0*/  IADD3 R102, P4, R161, R4, RZ ;  /* 0x00000004a1667210 */ /* 0x000fe40007f9e0ff */
[-C--:B------:R-:W-:Y:S01]  /*0cc0*/  LEA.HI.X.SX32 R91, R91, R5.reuse, 0x1, P5 ;  /* 0x000000055b5b7211 */ /* 0x080fe200028f0eff */
[----:B------:R-:W5:Y:S01]  /*0cd0*/  LDG.E.U16 R6, desc[UR44][R6.64] ;  /* 0x0000002c06067981 */ /* 0x000f62000c1e1500 */
[----:B------:R-:W-:-:S02]  /*0ce0*/  LEA.HI.X.SX32 R93, R93, R5, 0x1, P2 ;  /* 0x000000055d5d7211 */ /* 0x000fc400010f0eff */
[-C--:B------:R-:W-:Y:S01]  /*0cf0*/  LEA.HI.X.SX32 R95, R95, R5.reuse, 0x1, P1 ;  /* 0x000000055f5f7211 */ /* 0x080fe200008f0eff */
[----:B------:R-:W5:Y:S01]  /*0d00*/  LDG.E.U16 R34, desc[UR44][R34.64] ;  /* 0x0000002c22227981 */ /* 0x000f62000c1e1500 */
[-C--:B------:R-:W-:Y:S02]  /*0d10*/  LEA.HI.X.SX32 R97, R97, R5.reuse, 0x1, P0 ;  /* 0x0000000561617211 */ /* 0x080fe400000f0eff */
[-C--:B------:R-:W-:Y:S01]  /*0d20*/  LEA.HI.X.SX32 R99, R99, R5.reuse, 0x1, P3 ;  /* 0x0000000563637211 */ /* 0x080fe200018f0eff */
[----:B------:R1:W5:Y:S01]  /*0d30*/  LDG.E.U16 R8, desc[UR44][R8.64] ;  /* 0x0000002c08087981 */ /* 0x000362000c1e1500 */
[----:B------:R-:W-:Y:S02]  /*0d40*/  LEA.HI.X.SX32 R101, R101, R5, 0x1, P6 ;  /* 0x0000000565657211 */ /* 0x000fe400030f0eff */
[-C--:B------:R-:W-:Y:S01]  /*0d50*/  IADD3 R104, P5, R159, R4.reuse, RZ ;  /* 0x000000049f687210 */ /* 0x080fe20007fbe0ff */
[----:B------:R-:W5:Y:S01]  /*0d60*/  LDG.E.U16 R10, desc[UR44][R10.64] ;  /* 0x0000002c0a0a7981 */ /* 0x000f62000c1e1500 */
[----:B------:R-:W-:-:S02]  /*0d70*/  IADD3 R106, P2, R157, R4, RZ ;  /* 0x000000049d6a7210 */ /* 0x000fc40007f5e0ff */
[-C--:B------:R-:W-:Y:S01]  /*0d80*/  IADD3 R108, P1, R155, R4.reuse, RZ ;  /* 0x000000049b6c7210 */ /* 0x080fe20007f3e0ff */
[----:B------:R-:W5:Y:S01]  /*0d90*/  LDG.E.U16 R48, desc[UR44][R48.64] ;  /* 0x0000002c30307981 */ /* 0x000f62000c1e1500 */
[-C--:B------:R-:W-:Y:S02]  /*0da0*/  IADD3 R110, P0, R151, R4.reuse, RZ ;  /* 0x00000004976e7210 */ /* 0x080fe40007f1e0ff */
[-C--:B------:R-:W-:Y:S01]  /*0db0*/  IADD3 R112, P3, R149, R4.reuse, RZ ;  /* 0x0000000495707210 */ /* 0x080fe20007f7e0ff */
[----:B------:R-:W5:Y:S01]  /*0dc0*/  LDG.E.U16 R54, desc[UR44][R54.64] ;  /* 0x0000002c36367981 */ /* 0x000f62000c1e1500 */
[-C--:B------:R-:W-:Y:S02]  /*0dd0*/  IADD3 R114, P6, R147, R4.reuse, RZ ;  /* 0x0000000493727210 */ /* 0x080fe40007fde0ff */
[----:B------:R-:W-:Y:S01]  /*0de0*/  LEA.HI.X.SX32 R103, R103, R5, 0x1, P4 ;  /* 0x0000000567677211 */ /* 0x000fe200020f0eff */
[----:B------:R-:W5:Y:S01]  /*0df0*/  LDG.E.U16 R62, desc[UR44][R62.64] ;  /* 0x0000002c3e3e7981 */ /* 0x000f62000c1e1500 */
[----:B------:R-:W-:-:S02]  /*0e00*/  IADD3 R116, P4, R145, R4, RZ ;  /* 0x0000000491747210 */ /* 0x000fc40007f9e0ff */
[-C--:B------:R-:W-:Y:S01]  /*0e10*/  LEA.HI.X.SX32 R105, R105, R5.reuse, 0x1, P5 ;  /* 0x0000000569697211 */ /* 0x080fe200028f0eff */
[----:B------:R-:W5:Y:S01]  /*0e20*/  LDG.E.U16 R74, desc[UR44][R74.64] ;  /* 0x0000002c4a4a7981 */ /* 0x000f62000c1e1500 */
[-C--:B------:R-:W-:Y:S02]  /*0e30*/  LEA.HI.X.SX32 R107, R107, R5.reuse, 0x1, P2 ;  /* 0x000000056b6b7211 */ /* 0x080fe400010f0eff */
[-C--:B------:R-:W-:Y:S01]  /*0e40*/  LEA.HI.X.SX32 R109, R109, R5.reuse, 0x1, P1 ;  /* 0x000000056d6d7211 */ /* 0x080fe200008f0eff */
[----:B------:R-:W5:Y:S01]  /*0e50*/  LDG.E.U16 R26, desc[UR44][R26.64] ;  /* 0x0000002c1a1a7981 */ /* 0x000f62000c1e1500 */
[-C--:B------:R-:W-:Y:S02]  /*0e60*/  LEA.HI.X.SX32 R111, R111, R5.reuse, 0x1, P0 ;  /* 0x000000056f6f7211 */ /* 0x080fe400000f0eff */
[-C--:B------:R-:W-:Y:S01]  /*0e70*/  LEA.HI.X.SX32 R113, R113, R5.reuse, 0x1, P3 ;  /* 0x0000000571717211 */ /* 0x080fe200018f0eff */
[----:B------:R-:W5:Y:S01]  /*0e80*/  LDG.E.U16 R92, desc[UR44][R92.64] ;  /* 0x0000002c5c5c7981 */ /* 0x000f62000c1e1500 */
[----:B------:R-:W-:-:S02]  /*0e90*/  LEA.HI.X.SX32 R115, R115, R5, 0x1, P6 ;  /* 0x0000000573737211 */ /* 0x000fc400030f0eff */
[-C--:B------:R-:W-:Y:S01]  /*0ea0*/  IADD3 R118, P5, R143, R4.reuse, RZ ;  /* 0x000000048f767210 */ /* 0x080fe20007fbe0ff */
[----:B------:R-:W5:Y:S01]  /*0eb0*/  LDG.E.U16 R106, desc[UR44][R106.64] ;  /* 0x0000002c6a6a7981 */ /* 0x000f62000c1e1500 */
[-C--:B------:R-:W-:Y:S02]  /*0ec0*/  IADD3 R120, P2, R141, R4.reuse, RZ ;  /* 0x000000048d787210 */ /* 0x080fe40007f5e0ff */
[-C--:B------:R-:W-:Y:S01]  /*0ed0*/  IADD3 R126, P1, R139, R4.reuse, RZ ;  /* 0x000000048b7e7210 */ /* 0x080fe20007f3e0ff */
[----:B------:R-:W5:Y:S01]  /*0ee0*/  LDG.E.U16 R18, desc[UR44][R18.64] ;  /* 0x0000002c12127981 */ /* 0x000f62000c1e1500 */
[-C--:B------:R-:W-:Y:S02]  /*0ef0*/  IADD3 R128, P0, R137, R4.reuse, RZ ;  /* 0x0000000489807210 */ /* 0x080fe40007f1e0ff */
[-C--:B------:R-:W-:Y:S01]  /*0f00*/  IADD3 R124, P3, R135, R4.reuse, RZ ;  /* 0x00000004877c7210 */ /* 0x080fe20007f7e0ff */
[----:B------:R-:W5:Y:S01]  /*0f10*/  LDG.E.U16 R50, desc[UR44][R50.64] ;  /* 0x0000002c32327981 */ /* 0x000f62000c1e1500 */
[-C--:B------:R-:W-:Y:S01]  /*0f20*/  IADD3 R130, P6, R133, R4.reuse, RZ ;  /* 0x0000000485827210 */ /* 0x080fe20007fde0ff */
[----:B------:R-:W-:Y:S01]  /*0f30*/  IMAD R133, R119, 0x3d, RZ ;  /* 0x0000003d77857824 */ /* 0x000fe200078e02ff */
[-C--:B------:R-:W-:Y:S01]  /*0f40*/  LEA.HI.X.SX32 R117, R117, R5.reuse, 0x1, P4 ;  /* 0x0000000575757211 */ /* 0x080fe200020f0eff */
[----:B------:R-:W5:Y:S01]  /*0f50*/  LDG.E.U16 R64, desc[UR44][R64.64] ;  /* 0x0000002c40407981 */ /* 0x000f62000c1e1500 */
[----:B0-----:R-:W-:Y:S01]  /*0f60*/  IADD3 R4, P4, R131, R4, RZ ;  /* 0x0000000483047210 */ /* 0x001fe20007f9e0ff */
[----:B------:R-:W-:Y:S01]  /*0f70*/  IMAD R131, R119, 0x3b, RZ ;  /* 0x0000003b77837824 */ /* 0x000fe200078e02ff */
[-C--:B------:R-:W-:Y:S01]  /*0f80*/  LEA.HI.X.SX32 R119, R121, R5.reuse, 0x1, P5 ;  /* 0x0000000579777211 */ /* 0x080fe200028f0eff */
[----:B------:R-:W5:Y:S01]  /*0f90*/  LDG.E.U16 R76, desc[UR44][R76.64] ;  /* 0x0000002c4c4c7981 */ /* 0x000f62000c1e1500 */
[----:B------:R-:W-:-:S02]  /*0fa0*/  LEA.HI.X.SX32 R121, R129, R5, 0x1, P2 ;  /* 0x0000000581797211 */ /* 0x000fc400010f0eff */
[-C--:B------:R-:W-:Y:S01]  /*0fb0*/  LEA.HI.X.SX32 R127, R127, R5.reuse, 0x1, P1 ;  /* 0x000000057f7f7211 */ /* 0x080fe200008f0eff */
[----:B------:R-:W5:Y:S01]  /*0fc0*/  LDG.E.U16 R36, desc[UR44][R36.64] ;  /* 0x0000002c24247981 */ /* 0x000f62000c1e1500 */
[-C--:B------:R-:W-:Y:S02]  /*0fd0*/  LEA.HI.X.SX32 R129, R131, R5.reuse, 0x1, P0 ;  /* 0x0000000583817211 */ /* 0x080fe400000f0eff */
[-C--:B------:R-:W-:Y:S01]  /*0fe0*/  LEA.HI.X.SX32 R125, R125, R5.reuse, 0x1, P3 ;  /* 0x000000057d7d7211 */ /* 0x080fe200018f0eff */
[----:B------:R-:W5:Y:S01]  /*0ff0*/  LDG.E.U16 R120, desc[UR44][R120.64] ;  /* 0x0000002c78787981 */ /* 0x000f62000c1e1500 */
[-C--:B------:R-:W-:Y:S02]  /*1000*/  LEA.HI.X.SX32 R131, R133, R5.reuse, 0x1, P6 ;  /* 0x0000000585837211 */ /* 0x080fe400030f0eff */
[----:B------:R-:W-:Y:S01]  /*1010*/  LEA.HI.X.SX32 R5, R123, R5, 0x1, P4 ;  /* 0x000000057b057211 */ /* 0x000fe200020f0eff */
[----:B------:R-:W5:Y:S04]  /*1020*/  LDG.E.U16 R94, desc[UR44][R94.64] ;  /* 0x0000002c5e5e7981 */ /* 0x000f68000c1e1500 */
        /* <DEDUP_REMOVED lines=30> */
[----:B------:R0:W5:Y:S04]  /*1210*/  LDG.E.U16 R89, desc[UR44][R88.64] ;  /* 0x0000002c58597981 */ /* 0x000168000c1e1500 */
[----:B------:R-:W5:Y:S04]  /*1220*/  LDG.E.U16 R102, desc[UR44][R102.64] ;  /* 0x0000002c66667981 */ /* 0x000f68000c1e1500 */
[----:B------:R-:W5:Y:S04]  /*1230*/  LDG.E.U16 R116, desc[UR44][R116.64] ;  /* 0x0000002c74747981 */ /* 0x000f68000c1e1500 */
[----:B------:R0:W5:Y:S04]  /*1240*/  LDG.E.U16 R4, desc[UR44][R4.64] ;  /* 0x0000002c04047981 */ /* 0x000168000c1e1500 */
[----:B------:R-:W5:Y:S04]  /*1250*/  LDG.E.U16 R38, desc[UR44][R38.64] ;  /* 0x0000002c26267981 */ /* 0x000f68000c1e1500 */
[----:B------:R-:W5:Y:S04]  /*1260*/  LDG.E.U16 R60, desc[UR44][R60.64] ;  /* 0x0000002c3c3c7981 */ /* 0x000f68000c1e1500 */
[----:B------:R-:W5:Y:S04]  /*1270*/  LDG.E.U16 R72, desc[UR44][R72.64] ;  /* 0x0000002c48487981 */ /* 0x000f68000c1e1500 */
[----:B------:R-:W5:Y:S04]  /*1280*/  LDG.E.U16 R84, desc[UR44][R84.64] ;  /* 0x0000002c54547981 */ /* 0x000f68000c1e1500 */
[----:B------:R-:W5:Y:S04]  /*1290*/  LDG.E.U16 R90, desc[UR44][R90.64] ;  /* 0x0000002c5a5a7981 */ /* 0x000f68000c1e1500 */
[----:B------:R-:W5:Y:S04]  /*12a0*/  LDG.E.U16 R104, desc[UR44][R104.64] ;  /* 0x0000002c68687981 */ /* 0x000f68000c1e1500 */
[----:B------:R-:W5:Y:S04]  /*12b0*/  LDG.E.U16 R118, desc[UR44][R118.64] ;  /* 0x0000002c76767981 */ /* 0x000f68000c1e1500 */
[----:B------:R5:W5:Y:S01]  /*12c0*/  LDG.E.U16 R14, desc[UR44][R14.64] ;  /* 0x0000002c0e0e7981 */ /* 0x000b62000c1e1500 */
[----:B------:R-:W0:Y:S01]  /*12d0*/  S2UR UR4, SR_CgaCtaId ;  /* 0x00000000000479c3 */ /* 0x000e220000008800 */
[C---:B-1----:R-:W-:Y:S01]  /*12e0*/  LOP3.LUT R9, R2.reuse, 0x3f, RZ, 0xc0, !PT ;  /* 0x0000003f02097812 */ /* 0x042fe200078ec0ff */
[----:B------:R-:W-:Y:S01]  /*12f0*/  UMOV UR16, 0x400 ;  /* 0x0000040000107882 */ /* 0x000fe20000000000 */
[----:B0-----:R-:W-:-:S03]  /*1300*/  LOP3.LUT R88, R2, 0x40, RZ, 0xc0, !PT ;  /* 0x0000004002587812 */ /* 0x001fc600078ec0ff */
[----:B------:R-:W-:Y:S01]  /*1310*/  IMAD.SHL.U32 R7, R9, 0x2, RZ ;  /* 0x0000000209077824 */ /* 0x000fe200078e00ff */
[----:B------:R-:W-:-:S04]  /*1320*/  IADD3 R150, R153, 0x80, RZ ;  /* 0x0000008099967810 */ /* 0x000fc80007ffe0ff */
[----:B------:R-:W-:Y:S02]  /*1330*/  LEA R5, R88, R7, 0x7 ;  /* 0x0000000758057211 */ /* 0x000fe400078e38ff */
[----:B------:R-:W-:Y:S02]  /*1340*/  ISETP.GE.AND P0, PT, R150, 0x1, PT ;  /* 0x000000019600780c */ /* 0x000fe40003f06270 */
[C---:B------:R-:W-:Y:S01]  /*1350*/  LOP3.LUT R11, R5.reuse, 0x10, RZ, 0x3c, !PT ;  /* 0x00000010050b7812 */ /* 0x040fe200078e3cff */
[----:B------:R-:W-:Y:S01]  /*1360*/  ULEA UR16, UR4, UR16, 0x18 ;  /* 0x0000001004107291 */ /* 0x000fe2000f8ec03f */
[----:B------:R-:W-:Y:S01]  /*1370*/  LOP3.LUT R13, R5, 0x20, RZ, 0x3c, !PT ;  /* 0x00000020050d7812 */ /* 0x000fe200078e3cff */
[C---:B------:R-:W-:Y:S01]  /*1380*/  IMAD.SHL.U32 R152, R2.reuse, 0x40, RZ ;  /* 0x0000004002987824 */ /* 0x040fe200078e00ff */
[C---:B------:R-:W-:Y:S01]  /*1390*/  LOP3.LUT R151, R2.reuse, 0x60, RZ, 0xc0, !PT ;  /* 0x0000006002977812 */ /* 0x040fe200078ec0ff */
[----:B------:R-:W-:Y:S01]  /*13a0*/  IMAD.MOV.U32 R17, RZ, RZ, 0x3f800000 ;  /* 0x3f800000ff117424 */ /* 0x000fe200078e00ff */
[----:B------:R-:W-:Y:S01]  /*13b0*/  LOP3.LUT R154, R2, 0xf, RZ, 0xc0, !PT ;  /* 0x0000000f029a7812 */ /* 0x000fe200078ec0ff */
[----:B------:R-:W-:Y:S01]  /*13c0*/  IMAD.MOV.U32 R99, RZ, RZ, -0x800000 ;  /* 0xff800000ff637424 */ /* 0x000fe200078e00ff */
[----:B------:R-:W-:-:S02]  /*13d0*/  LOP3.LUT R152, R152, 0x400, RZ, 0xc0, !PT ;  /* 0x0000040098987812 */ /* 0x000fc400078ec0ff */
[----:B--2---:R0:W-:Y:S04]  /*13e0*/  STS.U16 [R5+UR16], R3 ;  /* 0x0000000305007988 */ /* 0x0041e80008000410 */
[----:B---3--:R-:W-:Y:S04]  /*13f0*/  STS.U16 [R5+UR16+0x400], R16 ;  /* 0x0004001005007988 */ /* 0x008fe80008000410 */
[----:B----4-:R-:W-:Y:S01]  /*1400*/  STS.U16 [R5+UR16+0x800], R20 ;  /* 0x0008001405007988 */ /* 0x010fe20008000410 */
[----:B0-----:R-:W-:-:S03]  /*1410*/  LOP3.LUT R3, R5, 0x30, RZ, 0x3c, !PT ;  /* 0x0000003005037812 */ /* 0x001fc600078e3cff */
[----:B-----5:R-:W-:Y:S04]  /*1420*/  STS.U16 [R5+UR16+0x1000], R24 ;  /* 0x0010001805007988 */ /* 0x020fe80008000410 */
[----:B------:R-:W-:Y:S04]  /*1430*/  STS.U16 [R5+UR16+0x1400], R6 ;  /* 0x0014000605007988 */ /* 0x000fe80008000410 */
[----:B------:R-:W-:Y:S04]  /*1440*/  STS.U16 [R5+UR16+0xc00], R34 ;  /* 0x000c002205007988 */ /* 0x000fe80008000410 */
[----:B------:R-:W-:Y:S04]  /*1450*/  STS.U16 [R5+UR16+0x1800], R8 ;  /* 0x0018000805007988 */ /* 0x000fe80008000410 */
[----:B------:R-:W-:Y:S04]  /*1460*/  STS.U16 [R5+UR16+0x1c00], R10 ;  /* 0x001c000a05007988 */ /* 0x000fe80008000410 */
[----:B------:R-:W-:Y:S04]  /*1470*/  STS.U16 [R11+UR16+0x80], R48 ;  /* 0x000080300b007988 */ /* 0x000fe80008000410 */
[----:B------:R-:W-:Y:S04]  /*1480*/  STS.U16 [R11+UR16+0x480], R54 ;  /* 0x000480360b007988 */ /* 0x000fe80008000410 */
[----:B------:R0:W-:Y:S04]  /*1490*/  STS.U16 [R11+UR16+0x880], R62 ;  /* 0x0008803e0b007988 */ /* 0x0001e80008000410 */
[----:B------:R1:W-:Y:S04]  /*14a0*/  STS.U16 [R11+UR16+0xc80], R74 ;  /* 0x000c804a0b007988 */ /* 0x0003e80008000410 */
[----:B------:R2:W-:Y:S04]  /*14b0*/  STS.U16 [R11+UR16+0x1080], R26 ;  /* 0x0010801a0b007988 */ /* 0x0005e80008000410 */
[----:B------:R-:W-:Y:S04]  /*14c0*/  STS.U16 [R11+UR16+0x1480], R92 ;  /* 0x0014805c0b007988 */ /* 0x000fe80008000410 */
[----:B------:R-:W-:Y:S01]  /*14d0*/  STS.U16 [R11+UR16+0x1880], R106 ;  /* 0x0018806a0b007988 */ /* 0x000fe20008000410 */
[----:B------:R-:W-:Y:S01]  /*14e0*/  IMAD.MOV.U32 R97, RZ, RZ, -0x800000 ;  /* 0xff800000ff617424 */ /* 0x000fe200078e00ff */
[----:B0-----:R-:W-:Y:S01]  /*14f0*/  CS2R R62, SRZ ;  /* 0x00000000003e7805 */ /* 0x001fe2000001ff00 */
[----:B------:R-:W-:Y:S01]  /*1500*/  IMAD.MOV.U32 R19, RZ, RZ, 0x3f800000 ;  /* 0x3f800000ff137424 */ /* 0x000fe200078e00ff */
[----:B-1----:R-:W-:Y:S01]  /*1510*/  CS2R R74, SRZ ;  /* 0x00000000004a7805 */ /* 0x002fe2000001ff00 */
[----:B------:R-:W-:Y:S01]  /*1520*/  IMAD.MOV.U32 R132, RZ, RZ, 0x3f800000 ;  /* 0x3f800000ff847424 */ /* 0x000fe200078e00ff */
[----:B------:R-:W-:-:S02]  /*1530*/  CS2R R24, SRZ ;  /* 0x0000000000187805 */ /* 0x000fc4000001ff00 */
[----:B--2---:R-:W-:Y:S02]  /*1540*/  CS2R R26, SRZ ;  /* 0x00000000001a7805 */ /* 0x004fe4000001ff00 */
[----:B------:R-:W-:Y:S02]  /*1550*/  CS2R R34, SRZ ;  /* 0x0000000000227805 */ /* 0x000fe4000001ff00 */
[----:B------:R-:W-:Y:S02]  /*1560*/  CS2R R48, SRZ ;  /* 0x0000000000307805 */ /* 0x000fe4000001ff00 */
[----:B------:R-:W-:Y:S01]  /*1570*/  CS2R R54, SRZ ;  /* 0x0000000000367805 */ /* 0x000fe2000001ff00 */
[----:B------:R-:W-:Y:S01]  /*1580*/  IMAD.SHL.U32 R15, R2, 0x2, RZ ;  /* 0x00000002020f7824 */ /* 0x000fe200078e00ff */
[----:B------:R0:W-:Y:S04]  /*1590*/  STS.U16 [R11+UR16+0x1c80], R120 ;  /* 0x001c80780b007988 */ /* 0x0001e80008000410 */
[----:B------:R-:W-:Y:S04]  /*15a0*/  STS.U16 [R13+UR16+0x100], R50 ;  /* 0x000100320d007988 */ /* 0x000fe80008000410 */
[----:B------:R-:W-:Y:S01]  /*15b0*/  STS.U16 [R13+UR16+0x500], R18 ;  /* 0x000500120d007988 */ /* 0x000fe20008000410 */
[----:B0-----:R-:W-:-:S03]  /*15c0*/  LOP3.LUT R11, R5, 0x40, RZ, 0x3c, !PT ;  /* 0x00000040050b7812 */ /* 0x001fc600078e3cff */
[----:B------:R-:W-:Y:S04]  /*15d0*/  STS.U16 [R13+UR16+0x900], R64 ;  /* 0x000900400d007988 */ /* 0x000fe80008000410 */
[----:B------:R-:W-:Y:S04]  /*15e0*/  STS.U16 [R13+UR16+0xd00], R76 ;  /* 0x000d004c0d007988 */ /* 0x000fe80008000410 */
[----:B------:R-:W-:Y:S04]  /*15f0*/  STS.U16 [R13+UR16+0x1100], R36 ;  /* 0x001100240d007988 */ /* 0x000fe80008000410 */
[----:B------:R-:W-:Y:S04]  /*1600*/  STS.U16 [R13+UR16+0x1500], R94 ;  /* 0x0015005e0d007988 */ /* 0x000fe80008000410 */
[----:B------:R-:W-:Y:S04]  /*1610*/  STS.U16 [R13+UR16+0x1900], R108 ;  /* 0x0019006c0d007988 */ /* 0x000fe80008000410 */
        /* <DEDUP_REMOVED lines=10> */
[----:B------:R-:W-:Y:S01]  /*16c0*/  STS.U16 [R11+UR16+0x200], R52 ;  /* 0x000200340b007988 */ /* 0x000fe20008000410 */
[----:B0-----:R-:W-:-:S02]  /*16d0*/  LOP3.LUT R3, R5, 0x60, RZ, 0x3c, !PT ;  /* 0x0000006005037812 */ /* 0x001fc400078e3cff */
[----:B------:R-:W-:Y:S01]  /*16e0*/  LOP3.LUT R5, R5, 0x70, RZ, 0x3c, !PT ;  /* 0x0000007005057812 */ /* 0x000fe200078e3cff */
[----:B------:R-:W-:Y:S04]  /*16f0*/  STS.U16 [R11+UR16+0x600], R32 ;  /* 0x000600200b007988 */ /* 0x000fe80008000410 */
[----:B------:R-:W-:Y:S04]  /*1700*/  STS.U16 [R11+UR16+0xa00], R22 ;  /* 0x000a00160b007988 */ /* 0x000fe80008000410 */
[----:B------:R-:W-:Y:S04]  /*1710*/  STS.U16 [R11+UR16+0xe00], R42 ;  /* 0x000e002a0b007988 */ /* 0x000fe80008000410 */
[----:B------:R-:W-:Y:S04]  /*1720*/  STS.U16 [R11+UR16+0x1200], R46 ;  /* 0x0012002e0b007988 */ /* 0x000fe80008000410 */
[----:B------:R0:W-:Y:S04]  /*1730*/  STS.U16 [R11+UR16+0x1600], R98 ;  /* 0x001600620b007988 */ /* 0x0001e80008000410 */
[----:B------:R-:W-:Y:S04]  /*1740*/  STS.U16 [R11+UR16+0x1a00], R112 ;  /* 0x001a00700b007988 */ /* 0x000fe80008000410 */
[----:B------:R-:W-:Y:S04]  /*1750*/  STS.U16 [R11+UR16+0x1e00], R124 ;  /* 0x001e007c0b007988 */ /* 0x000fe80008000410 */
[----:B------:R-:W-:Y:S04]  /*1760*/  STS.U16 [R13+UR16+0x280], R12 ;  /* 0x0002800c0d007988 */ /* 0x000fe80008000410 */
[----:B------:R1:W-:Y:S04]  /*1770*/  STS.U16 [R13+UR16+0x680], R58 ;  /* 0x0006803a0d007988 */ /* 0x0003e80008000410 */
[----:B------:R-:W-:Y:S04]  /*1780*/  STS.U16 [R13+UR16+0xa80], R68 ;  /* 0x000a80440d007988 */ /* 0x000fe80008000410 */
        /* <DEDUP_REMOVED lines=12> */
[----:B------:R-:W-:Y:S01]  /*1850*/  STS.U16 [R3+UR16+0x1f00], R4 ;  /* 0x001f000403007988 */ /* 0x000fe20008000410 */
[----:B0-----:R-:W-:-:S03]  /*1860*/  MOV R98, 0xff800000 ;  /* 0xff80000000627802 */ /* 0x001fc60000000f00 */
[----:B------:R-:W-:Y:S01]  /*1870*/  STS.U16 [R5+UR16+0x380], R38 ;  /* 0x0003802605007988 */ /* 0x000fe20008000410 */
[----:B------:R-:W-:-:S03]  /*1880*/  IMAD.MOV.U32 R96, RZ, RZ, -0x800000 ;  /* 0xff800000ff607424 */ /* 0x000fc600078e00ff */
[----:B------:R0:W-:Y:S01]  /*1890*/  STS.U16 [R5+UR16+0x780], R60 ;  /* 0x0007803c05007988 */ /* 0x0001e20008000410 */
[----:B------:R-:W-:-:S03]  /*18a0*/  MOV R18, 0x3f800000 ;  /* 0x3f80000000127802 */ /* 0x000fc60000000f00 */
[----:B------:R2:W-:Y:S01]  /*18b0*/  STS.U16 [R5+UR16+0xb80], R72 ;  /* 0x000b804805007988 */ /* 0x0005e20008000410 */
[----:B------:R-:W-:-:S03]  /*18c0*/  CS2R R56, SRZ ;  /* 0x0000000000387805 */ /* 0x000fc6000001ff00 */
[----:B------:R3:W-:Y:S01]  /*18d0*/  STS.U16 [R5+UR16+0xf80], R84 ;  /* 0x000f805405007988 */ /* 0x0007e20008000410 */
[----:B-1----:R-:W-:-:S03]  /*18e0*/  CS2R R58, SRZ ;  /* 0x00000000003a7805 */ /* 0x002fc6000001ff00 */
[----:B------:R1:W-:Y:S01]  /*18f0*/  STS.U16 [R5+UR16+0x1380], R90 ;  /* 0x0013805a05007988 */ /* 0x0003e20008000410 */
[----:B0-----:R-:W-:-:S03]  /*1900*/  CS2R R60, SRZ ;  /* 0x00000000003c7805 */ /* 0x001fc6000001ff00 */
[----:B------:R1:W-:Y:S01]  /*1910*/  STS.U16 [R5+UR16+0x1780], R104 ;  /* 0x0017806805007988 */ /* 0x0003e20008000410 */
[----:B------:R-:W-:-:S03]  /*1920*/  CS2R R64, SRZ ;  /* 0x0000000000407805 */ /* 0x000fc6000001ff00 */
[----:B------:R1:W-:Y:S01]  /*1930*/  STS.U16 [R5+UR16+0x1b80], R118 ;  /* 0x001b807605007988 */ /* 0x0003e20008000410 */
[----:B------:R-:W-:-:S03]  /*1940*/  CS2R R66, SRZ ;  /* 0x0000000000427805 */ /* 0x000fc6000001ff00 */
[----:B------:R1:W-:Y:S01]  /*1950*/  STS.U16 [R5+UR16+0x1f80], R14 ;  /* 0x001f800e05007988 */ /* 0x0003e20008000410 */
[----:B------:R-:W-:Y:S02]  /*1960*/  CS2R R68, SRZ ;  /* 0x0000000000447805 */ /* 0x000fe4000001ff00 */
[----:B------:R-:W-:Y:S02]  /*1970*/  CS2R R70, SRZ ;  /* 0x0000000000467805 */ /* 0x000fe4000001ff00 */
[----:B--2---:R-:W-:Y:S02]  /*1980*/  CS2R R72, SRZ ;  /* 0x0000000000487805 */ /* 0x004fe4000001ff00 */
[----:B------:R-:W-:Y:S02]  /*1990*/  CS2R R76, SRZ ;  /* 0x00000000004c7805 */ /* 0x000fe4000001ff00 */
[----:B------:R-:W-:Y:S02]  /*19a0*/  CS2R R78, SRZ ;  /* 0x00000000004e7805 */ /* 0x000fe4000001ff00 */
[----:B------:R-:W-:-:S02]  /*19b0*/  CS2R R80, SRZ ;  /* 0x0000000000507805 */ /* 0x000fc4000001ff00 */
[----:B------:R-:W-:Y:S02]  /*19c0*/  CS2R R82, SRZ ;  /* 0x0000000000527805 */ /* 0x000fe4000001ff00 */
[----:B---3--:R-:W-:Y:S02]  /*19d0*/  CS2R R84, SRZ ;  /* 0x0000000000547805 */ /* 0x008fe4000001ff00 */
[----:B------:R-:W-:Y:S02]  /*19e0*/  CS2R R86, SRZ ;  /* 0x0000000000567805 */ /* 0x000fe4000001ff00 */
[----:B------:R-:W-:Y:S02]  /*19f0*/  CS2R R28, SRZ ;  /* 0x00000000001c7805 */ /* 0x000fe4000001ff00 */
[----:B------:R-:W-:Y:S02]  /*1a00*/  CS2R R30, SRZ ;  /* 0x00000000001e7805 */ /* 0x000fe4000001ff00 */
[----:B------:R-:W-:-:S02]  /*1a10*/  CS2R R32, SRZ ;  /* 0x0000000000207805 */ /* 0x000fc4000001ff00 */
[----:B------:R-:W-:Y:S02]  /*1a20*/  CS2R R36, SRZ ;  /* 0x0000000000247805 */ /* 0x000fe4000001ff00 */
[----:B------:R-:W-:Y:S02]  /*1a30*/  CS2R R38, SRZ ;  /* 0x0000000000267805 */ /* 0x000fe4000001ff00 */
[----:B------:R-:W-:Y:S02]  /*1a40*/  CS2R R40, SRZ ;  /* 0x0000000000287805 */ /* 0x000fe4000001ff00 */
[----:B------:R-:W-:Y:S02]  /*1a50*/  CS2R R42, SRZ ;  /* 0x00000000002a7805 */ /* 0x000fe4000001ff00 */
[----:B------:R-:W-:Y:S02]  /*1a60*/  CS2R R44, SRZ ;  /* 0x00000000002c7805 */ /* 0x000fe4000001ff00 */
[----:B------:R-:W-:-:S02]  /*1a70*/  CS2R R46, SRZ ;  /* 0x00000000002e7805 */ /* 0x000fc4000001ff00 */
[----:B------:R-:W-:Y:S02]  /*1a80*/  CS2R R50, SRZ ;  /* 0x0000000000327805 */ /* 0x000fe4000001ff00 */
[----:B------:R-:W-:Y:S01]  /*1a90*/  CS2R R52, SRZ ;  /* 0x0000000000347805 */ /* 0x000fe2000001ff00 */
[----:B-1----:R-:W-:Y:S06]  /*1aa0*/  @!P0 BRA `(.L_x_0) ;  /* 0x0000001c00f88947 */ /* 0x002fec0003800000 */
[----:B------:R-:W0:Y:S01]  /*1ab0*/  LDC.64 R134, c[0x0][0x250] ;  /* 0x00009400ff867b82 */ /* 0x000e220000000a00 */
[--C-:B------:R-:W-:Y:S01]  /*1ac0*/  SHF.R.U32.HI R3, RZ, 0x2, R2.reuse ;  /* 0x00000002ff037819 */ /* 0x100fe20000011602 */
[----:B------:R-:W-:Y:S01]  /*1ad0*/  ULDC UR4, c[0x0][0x258] ;  /* 0x0000960000047ab9 */ /* 0x000fe20000000800 */
[--C-:B------:R-:W-:Y:S01]  /*1ae0*/  SHF.R.U32.HI R6, RZ, 0x6, R2.reuse ;  /* 0x00000006ff067819 */ /* 0x100fe20000011602 */
[----:B------:R-:W-:Y:S01]  /*1af0*/  IMAD R9, R9, UR4, RZ ;  /* 0x0000000409097c24 */ /* 0x000fe2000f8e02ff */
[----:B------:R-:W-:Y:S01]  /*1b00*/  SHF.R.U32.HI R4, RZ, 0x1, R151 ;  /* 0x00000001ff047819 */ /* 0x000fe20000011697 */
[----:B------:R-:W-:Y:S01]  /*1b10*/  ULDC.64 UR4, c[0x0][0x218] ;  /* 0x0000860000047ab9 */ /* 0x000fe20000000a00 */
[----:B------:R-:W-:Y:S01]  /*1b20*/  SGXT.U32 R3, R3, 0x3 ;  /* 0x000000030303781a */ /* 0x000fe20000000000 */
[----:B------:R-:W1:Y:S01]  /*1b30*/  LDC.64 R132, c[0x0][0x260] ;  /* 0x00009800ff847b82 */ /* 0x000e620000000a00 */
[----:B------:R-:W-:Y:S01]  /*1b40*/  SGXT.U32 R6, R6, 0x1 ;  /* 0x000000010606781a */ /* 0x000fe20000000000 */
[----:B------:R-:W-:Y:S01]  /*1b50*/  ULDC.64 UR8, c[0x0][0x220] ;  /* 0x0000880000087ab9 */ /* 0x000fe20000000a00 */
[----:B------:R-:W-:Y:S01]  /*1b60*/  LOP3.LUT R153, R153, R4, R3, 0xfe, !PT ;  /* 0x0000000499997212 */ /* 0x000fe200078efe03 */
[----:B------:R-:W-:Y:S01]  /*1b70*/  USHF.R.U32.HI UR12, URZ, 0x4, UR16 ;  /* 0x000000043f0c7899 */ /* 0x000fe20008011610 */
[C---:B------:R-:W-:Y:S01]  /*1b80*/  SHF.L.U32 R4, R9.reuse, 0x1, RZ ;  /* 0x0000000109047819 */ /* 0x040fe200000006ff */
[----:B------:R-:W-:Y:S01]  /*1b90*/  IMAD.HI R9, R9, 0x2, RZ ;  /* 0x0000000209097827 */ /* 0x000fe200078e02ff */
[----:B------:R-:W-:Y:S01]  /*1ba0*/  SHF.R.U32.HI R11, RZ, 0x4, R2 ;  /* 0x00000004ff0b7819 */ /* 0x000fe20000011602 */
[----:B------:R-:W2:Y:S01]  /*1bb0*/  LDC R14, c[0x0][0x268] ;  /* 0x00009a00ff0e7b82 */ /* 0x000ea20000000800 */
[----:B------:R-:W-:Y:S01]  /*1bc0*/  ISETP.NE.U32.AND P0, PT, R88, RZ, PT ;  /* 0x000000ff5800720c */ /* 0x000fe20003f05070 */
[----:B------:R-:W-:Y:S01]  /*1bd0*/  USGXT.U32 UR12, UR12, 0xe ;  /* 0x0000000e0c0c789a */ /* 0x000fe20008000000 */
[----:B------:R-:W-:Y:S01]  /*1be0*/  LOP3.LUT R15, R15, 0x6, RZ, 0xc0, !PT ;  /* 0x000000060f0f7812 */ /* 0x000fe200078ec0ff */
[----:B------:R-:W-:Y:S01]  /*1bf0*/  UMOV UR6, URZ ;  /* 0x0000003f00067c82 */ /* 0x000fe20008000000 */
[----:B------:R-:W-:Y:S01]  /*1c00*/  SEL R16, RZ, 0x90, !P0 ;  /* 0x00000090ff107807 */ /* 0x000fe20004000000 */
[----:B------:R-:W-:Y:S01]  /*1c10*/  IMAD.MOV.U32 R17, RZ, RZ, 0x3f800000 ;  /* 0x3f800000ff117424 */ /* 0x000fe200078e00ff */
[----:B------:R-:W-:Y:S01]  /*1c20*/  CS2R R56, SRZ ;  /* 0x0000000000387805 */ /* 0x000fe2000001ff00 */
[----:B0-----:R-:W-:Y:S01]  /*1c30*/  IMAD R134, R134, UR7, RZ ;  /* 0x0000000786867c24 */ /* 0x001fe2000f8e02ff */
[----:B------:R-:W-:Y:S01]  /*1c40*/  LOP3.LUT R16, R16, R7, RZ, 0x3c, !PT ;  /* 0x0000000710107212 */ /* 0x000fe200078e3cff */
[----:B------:R-:W-:Y:S01]  /*1c50*/  IMAD R6, R6, R135, RZ ;  /* 0x0000008706067224 */ /* 0x000fe200078e02ff */
[----:B------:R-:W-:Y:S01]  /*1c60*/  CS2R R58, SRZ ;  /* 0x00000000003a7805 */ /* 0x000fe2000001ff00 */
[C---:B------:R-:W-:Y:S01]  /*1c70*/  IMAD.SHL.U32 R3, R134.reuse, 0x2, RZ ;  /* 0x0000000286037824 */ /* 0x040fe200078e00ff */
[----:B------:R-:W-:Y:S01]  /*1c80*/  CS2R R60, SRZ ;  /* 0x00000000003c7805 */ /* 0x000fe2000001ff00 */
[----:B------:R-:W-:Y:S01]  /*1c90*/  IMAD.HI R134, R134, 0x2, RZ ;  /* 0x0000000286867827 */ /* 0x000fe200078e02ff */
[----:B------:R-:W-:-:S02]  /*1ca0*/  CS2R R62, SRZ ;  /* 0x00000000003e7805 */ /* 0x000fc4000001ff00 */
[----:B------:R-:W-:Y:S02]  /*1cb0*/  CS2R R64, SRZ ;  /* 0x0000000000407805 */ /* 0x000fe4000001ff00 */
[----:B------:R-:W-:Y:S01]  /*1cc0*/  IADD3 R115, P1, P2, R4, UR4, R3 ;  /* 0x0000000404737c10 */ /* 0x000fe2000fa3e003 */
[----:B-1----:R-:W-:Y:S01]  /*1cd0*/  IMAD R132, R132, UR7, RZ ;  /* 0x0000000784847c24 */ /* 0x002fe2000f8e02ff */
[----:B------:R-:W-:Y:S01]  /*1ce0*/  SGXT.U32 R3, R11, 0x3 ;  /* 0x000000030b03781a */ /* 0x000fe20000000000 */
[----:B------:R-:W-:Y:S01]  /*1cf0*/  IMAD R8, R154, R133, RZ ;  /* 0x000000859a087224 */ /* 0x000fe200078e02ff */
[----:B------:R-:W-:Y:S01]  /*1d00*/  IADD3.X R13, R9, UR5, R134, P1, P2 ;  /* 0x00000005090d7c10 */ /* 0x000fe20008fe4486 */
[----:B------:R-:W-:Y:S01]  /*1d10*/  IMAD.SHL.U32 R5, R132, 0x2, RZ ;  /* 0x0000000284057824 */ /* 0x000fe200078e00ff */
[----:B------:R-:W-:Y:S01]  /*1d20*/  LEA R130, P1, R6, R115, 0x1 ;  /* 0x0000007306827211 */ /* 0x000fe200078208ff */
[C---:B------:R-:W-:Y:S01]  /*1d30*/  IMAD R4, R135.reuse, 0x2, R6 ;  /* 0x0000000287047824 */ /* 0x040fe200078e0206 */
[----:B------:R-:W-:Y:S01]  /*1d40*/  SHF.L.U32 R10, R8, 0x1, RZ ;  /* 0x00000001080a7819 */ /* 0x000fe200000006ff */
[----:B------:R-:W-:Y:S01]  /*1d50*/  IMAD.HI R132, R132, 0x2, RZ ;  /* 0x0000000284847827 */ /* 0x000fe200078e02ff */
[----:B------:R-:W-:Y:S01]  /*1d60*/  LEA.HI.X.SX32 R131, R6, R13, 0x1, P1 ;  /* 0x0000000d06837211 */ /* 0x000fe200008f0eff */
[----:B------:R-:W-:Y:S01]  /*1d70*/  UMOV UR5, URZ ;  /* 0x0000003f00057c82 */ /* 0x000fe20008000000 */
[----:B------:R-:W-:Y:S01]  /*1d80*/  IADD3 R20, P3, P4, R10, UR8, R5 ;  /* 0x000000080a147c10 */ /* 0x000fe2000fc7e005 */
[----:B------:R-:W-:Y:S01]  /*1d90*/  IMAD.HI R5, R8, 0x2, RZ ;  /* 0x0000000208057827 */ /* 0x000fe200078e02ff */
[C---:B------:R-:W-:Y:S01]  /*1da0*/  LEA R128, P2, R4.reuse, R115, 0x1 ;  /* 0x0000007304807211 */ /* 0x040fe200078408ff */
[----:B------:R-:W-:Y:S01]  /*1db0*/  UIADD3 UR8, UR16, 0x4000, URZ ;  /* 0x0000400010087890 */ /* 0x000fe2000fffe03f */
[----:B------:R-:W-:Y:S01]  /*1dc0*/  CS2R R66, SRZ ;  /* 0x0000000000427805 */ /* 0x000fe2000001ff00 */
[----:B------:R-:W-:Y:S01]  /*1dd0*/  IMAD R8, R135, 0x2, R4 ;  /* 0x0000000287087824 */ /* 0x000fe200078e0204 */
[----:B------:R-:W-:Y:S01]  /*1de0*/  LEA.HI.X.SX32 R129, R4, R13, 0x1, P2 ;  /* 0x0000000d04817211 */ /* 0x000fe200010f0eff */
[----:B--2---:R-:W-:Y:S01]  /*1df0*/  IMAD R11, R3, R14, RZ ;  /* 0x0000000e030b7224 */ /* 0x004fe200078e02ff */
[----:B------:R-:W-:Y:S01]  /*1e00*/  IADD3.X R132, R5, UR9, R132, P3, P4 ;  /* 0x0000000905847c10 */ /* 0x000fe20009fe8484 */
[C---:B------:R-:W-:Y:S01]  /*1e10*/  IMAD R10, R135.reuse, 0x2, R8 ;  /* 0x00000002870a7824 */ /* 0x040fe200078e0208 */
[----:B------:R-:W-:Y:S01]  /*1e20*/  LEA R124, P1, R8, R115, 0x1 ;  /* 0x00000073087c7211 */ /* 0x000fe200078208ff */
[----:B------:R-:W-:Y:S01]  /*1e30*/  USHF.R.U32.HI UR14, URZ, 0x4, UR8 ;  /* 0x000000043f0e7899 */ /* 0x000fe20008011608 */
[----:B------:R-:W-:Y:S01]  /*1e40*/  LEA R5, R14, R11, 0x3 ;  /* 0x0000000b0e057211 */ /* 0x000fe200078e18ff */
[C---:B------:R-:W-:Y:S01]  /*1e50*/  IMAD R12, R135.reuse, 0x2, R10 ;  /* 0x00000002870c7824 */ /* 0x040fe200078e020a */
[----:B------:R-:W-:Y:S01]  /*1e60*/  LEA R122, P2, R10, R115, 0x1 ;  /* 0x000000730a7a7211 */ /* 0x000fe200078408ff */
[----:B------:R-:W-:Y:S01]  /*1e70*/  UIADD3 UR8, UP0, UR12, 0x80, URZ ;  /* 0x000000800c087890 */ /* 0x000fe2000ff1e03f */
[----:B------:R-:W-:Y:S01]  /*1e80*/  LEA R7, R14, R5, 0x3 ;  /* 0x000000050e077211 */ /* 0x000fe200078e18ff */
[C---:B------:R-:W-:Y:S01]  /*1e90*/  IMAD R4, R135.reuse, 0x2, R12 ;  /* 0x0000000287047824 */ /* 0x040fe200078e020c */
[-C--:B------:R-:W-:Y:S01]  /*1ea0*/  LEA.HI.X.SX32 R125, R8, R13.reuse, 0x1, P1 ;  /* 0x0000000d087d7211 */ /* 0x080fe200008f0eff */
[----:B------:R-:W-:Y:S01]  /*1eb0*/  USGXT.U32 UR14, UR14, 0xe ;  /* 0x0000000e0e0e789a */ /* 0x000fe20008000000 */
[----:B------:R-:W-:Y:S01]  /*1ec0*/  LEA.HI.X.SX32 R123, R10, R13, 0x1, P2 ;  /* 0x0000000d0a7b7211 */ /* 0x000fe200010f0eff */
[----:B------:R-:W-:Y:S01]  /*1ed0*/  IMAD R9, R14, 0x8, R7 ;  /* 0x000000080e097824 */ /* 0x000fe200078e0207 */
[C---:B------:R-:W-:Y:S01]  /*1ee0*/  LEA R6, R135.reuse, R4, 0x1 ;  /* 0x0000000487067211 */ /* 0x040fe200078e08ff */
[----:B------:R-:W-:Y:S01]  /*1ef0*/  UIADD3.X UR9, UR5, 0x40000040, URZ, UP0, !UPT ;  /* 0x4000004005097890 */ /* 0x000fe200087fe43f */
[-C--:B------:R-:W-:Y:S01]  /*1f00*/  LEA R120, P1, R12, R115.reuse, 0x1 ;  /* 0x000000730c787211 */ /* 0x080fe200078208ff */
[----:B------:R-:W-:Y:S01]  /*1f10*/  IMAD R8, R14, 0x8, R9 ;  /* 0x000000080e087824 */ /* 0x000fe200078e0209 */
[-C--:B------:R-:W-:Y:S01]  /*1f20*/  LEA R118, P2, R4, R115.reuse, 0x1 ;  /* 0x0000007304767211 */ /* 0x080fe200078408ff */
[----:B------:R-:W-:Y:S01]  /*1f30*/  IMAD R3, R135, 0x2, R6 ;  /* 0x0000000287037824 */ /* 0x000fe200078e0206 */
[-C--:B------:R-:W-:Y:S01]  /*1f40*/  LEA R116, P3, R6, R115.reuse, 0x1 ;  /* 0x0000007306747211 */ /* 0x080fe200078608ff */
[----:B------:R-:W-:Y:S01]  /*1f50*/  UIADD3 UR10, UP0, UR14, 0x2, URZ ;  /* 0x000000020e0a7890 */ /* 0x000fe2000ff1e03f */
[----:B------:R-:W-:Y:S01]  /*1f60*/  LEA R126, P0, R11, R20, 0x1 ;  /* 0x000000140b7e7211 */ /* 0x000fe200078008ff */
[----:B------:R-:W-:Y:S01]  /*1f70*/  IMAD.MOV.U32 R18, RZ, RZ, 0x3f800000 ;  /* 0x3f800000ff127424 */ /* 0x000fe200078e00ff */
[C---:B------:R-:W-:Y:S01]  /*1f80*/  LEA R114, P4, R3.reuse, R115, 0x1 ;  /* 0x0000007303727211 */ /* 0x040fe200078808ff */
[----:B------:R-:W-:Y:S01]  /*1f90*/  UIADD3.X UR11, UR6, 0x40000040, URZ, UP0, !UPT ;  /* 0x40000040060b7890 */ /* 0x000fe200087fe43f */
[-C--:B------:R-:W-:Y:S01]  /*1fa0*/  LEA.HI.X.SX32 R121, R12, R13.reuse, 0x1, P1 ;  /* 0x0000000d0c797211 */ /* 0x080fe200008f0eff */
[----:B------:R-:W-:Y:S01]  /*1fb0*/  IMAD.MOV.U32 R19, RZ, RZ, 0x3f800000 ;  /* 0x3f800000ff137424 */ /* 0x000fe200078e00ff */
[----:B------:R-:W-:-:S02]  /*1fc0*/  LEA.HI.X.SX32 R115, R3, R13, 0x1, P4 ;  /* 0x0000000d03737211 */ /* 0x000fc400020f0eff */
[----:B------:R-:W-:Y:S02]  /*1fd0*/  CS2R R68, SRZ ;  /* 0x0000000000447805 */ /* 0x000fe4000001ff00 */
[----:B------:R-:W-:Y:S02]  /*1fe0*/  LEA R3, R14, R8, 0x3 ;  /* 0x000000080e037211 */ /* 0x000fe400078e18ff */
[----:B------:R-:W-:Y:S02]  /*1ff0*/  CS2R R70, SRZ ;  /* 0x0000000000467805 */ /* 0x000fe4000001ff00 */
[----:B------:R-:W-:Y:S02]  /*2000*/  LEA.HI.X.SX32 R119, R4, R13, 0x1, P2 ;  /* 0x0000000d04777211 */ /* 0x000fe400010f0eff */
[----:B------:R-:W-:Y:S02]  /*2010*/  CS2R R72, SRZ ;  /* 0x0000000000487805 */ /* 0x000fe4000001ff00 */
[----:B------:R-:W-:Y:S01]  /*2020*/  LEA R112, P1, R5, R20, 0x1 ;  /* 0x0000001405707211 */ /* 0x000fe200078208ff */
[----:B------:R-:W-:Y:S01]  /*2030*/  IMAD R4, R14, 0x8, R3 ;  /* 0x000000080e047824 */ /* 0x000fe200078e0203 */
[----:B------:R-:W-:-:S02]  /*2040*/  LEA.HI.X.SX32 R127, R11, R132, 0x1, P0 ;  /* 0x000000840b7f7211 */ /* 0x000fc400000f0eff */
[----:B------:R-:W-:Y:S02]  /*2050*/  CS2R R74, SRZ ;  /* 0x00000000004a7805 */ /* 0x000fe4000001ff00 */
[-C--:B------:R-:W-:Y:S02]  /*2060*/  LEA R110, P0, R7, R20.reuse, 0x1 ;  /* 0x00000014076e7211 */ /* 0x080fe400078008ff */
[----:B------:R-:W-:Y:S02]  /*2070*/  CS2R R76, SRZ ;  /* 0x00000000004c7805 */ /* 0x000fe4000001ff00 */
[----:B------:R-:W-:Y:S02]  /*2080*/  LEA R108, P2, R9, R20, 0x1 ;  /* 0x00000014096c7211 */ /* 0x000fe400078408ff */
[----:B------:R-:W-:Y:S02]  /*2090*/  CS2R R78, SRZ ;  /* 0x00000000004e7805 */ /* 0x000fe4000001ff00 */
[-C--:B------:R-:W-:Y:S01]  /*20a0*/  LEA.HI.X.SX32 R113, R5, R132.reuse, 0x1, P1 ;  /* 0x0000008405717211 */ /* 0x080fe200008f0eff */
[----:B------:R-:W-:Y:S01]  /*20b0*/  IMAD R5, R14, 0x8, R4 ;  /* 0x000000080e057824 */ /* 0x000fe200078e0204 */
[-C--:B------:R-:W-:Y:S01]  /*20c0*/  LEA.HI.X.SX32 R111, R7, R132.reuse, 0x1, P0 ;  /* 0x00000084076f7211 */ /* 0x080fe200000f0eff */
[----:B------:R-:W-:Y:S01]  /*20d0*/  IMAD.MOV.U32 R14, RZ, RZ, RZ ;  /* 0x000000ffff0e7224 */ /* 0x000fe200078e00ff */
[----:B------:R-:W-:-:S02]  /*20e0*/  LEA.HI.X.SX32 R109, R9, R132, 0x1, P2 ;  /* 0x00000084096d7211 */ /* 0x000fc400010f0eff */
[----:B------:R-:W-:Y:S02]  /*20f0*/  CS2R R80, SRZ ;  /* 0x0000000000507805 */ /* 0x000fe4000001ff00 */
[----:B------:R-:W-:Y:S02]  /*2100*/  LEA.HI.X.SX32 R117, R6, R13, 0x1, P3 ;  /* 0x0000000d06757211 */ /* 0x000fe400018f0eff */
[----:B------:R-:W-:Y:S02]  /*2110*/  CS2R R82, SRZ ;  /* 0x0000000000527805 */ /* 0x000fe4000001ff00 */
[-C--:B------:R-:W-:Y:S02]  /*2120*/  LEA R106, P0, R8, R20.reuse, 0x1 ;  /* 0x00000014086a7211 */ /* 0x080fe400078008ff */
[----:B------:R-:W-:Y:S02]  /*2130*/  CS2R R84, SRZ ;  /* 0x0000000000547805 */ /* 0x000fe4000001ff00 */
[----:B------:R-:W-:-:S02]  /*2140*/  LEA R104, P1, R3, R20, 0x1 ;  /* 0x0000001403687211 */ /* 0x000fc400078208ff */
[----:B------:R-:W-:Y:S02]  /*2150*/  CS2R R86, SRZ ;  /* 0x0000000000567805 */ /* 0x000fe4000001ff00 */
[-C--:B------:R-:W-:Y:S02]  /*2160*/  LEA R22, P2, R4, R20.reuse, 0x1 ;  /* 0x0000001404167211 */ /* 0x080fe400078408ff */
[----:B------:R-:W-:Y:S02]  /*2170*/  CS2R R24, SRZ ;  /* 0x0000000000187805 */ /* 0x000fe4000001ff00 */
[----:B------:R-:W-:Y:S02]  /*2180*/  LEA R20, P3, R5, R20, 0x1 ;  /* 0x0000001405147211 */ /* 0x000fe400078608ff */
[----:B------:R-:W-:Y:S02]  /*2190*/  CS2R R26, SRZ ;  /* 0x00000000001a7805 */ /* 0x000fe4000001ff00 */
[----:B------:R-:W-:-:S02]  /*21a0*/  LEA.HI.X.SX32 R107, R8, R132, 0x1, P0 ;  /* 0x00000084086b7211 */ /* 0x000fc400000f0eff */
[----:B------:R-:W-:Y:S02]  /*21b0*/  CS2R R28, SRZ ;  /* 0x00000000001c7805 */ /* 0x000fe4000001ff00 */
[-C--:B------:R-:W-:Y:S01]  /*21c0*/  LEA.HI.X.SX32 R105, R3, R132.reuse, 0x1, P1 ;  /* 0x0000008403697211 */ /* 0x080fe200008f0eff */
[----:B------:R-:W-:Y:S01]  /*21d0*/  IMAD.MOV.U32 R3, RZ, RZ, -0x800000 ;  /* 0xff800000ff037424 */ /* 0x000fe200078e00ff */
[-C--:B------:R-:W-:Y:S02]  /*21e0*/  LEA.HI.X.SX32 R23, R4, R132.reuse, 0x1, P2 ;  /* 0x0000008404177211 */ /* 0x080fe400010f0eff */
[----:B------:R-:W-:Y:S02]  /*21f0*/  CS2R R30, SRZ ;  /* 0x00000000001e7805 */ /* 0x000fe4000001ff00 */
[----:B------:R-:W-:Y:S01]  /*2200*/  LEA.HI.X.SX32 R21, R5, R132, 0x1, P3 ;  /* 0x0000008405157211 */ /* 0x000fe200018f0eff */
[----:B------:R-:W-:Y:S01]  /*2210*/  IMAD.MOV.U32 R5, RZ, RZ, -0x800000 ;  /* 0xff800000ff057424 */ /* 0x000fe200078e00ff */
[----:B------:R-:W-:-:S02]  /*2220*/  MOV R13, 0xff800000 ;  /* 0xff800000000d7802 */ /* 0x000fc40000000f00 */
[----:B------:R-:W-:Y:S02]  /*2230*/  CS2R R32, SRZ ;  /* 0x0000000000207805 */ /* 0x000fe4000001ff00 */
[----:B------:R-:W-:Y:S02]  /*2240*/  MOV R6, RZ ;  /* 0x000000ff00067202 */ /* 0x000fe40000000f00 */
[----:B------:R-:W-:Y:S02]  /*2250*/  CS2R R34, SRZ ;  /* 0x0000000000227805 */ /* 0x000fe4000001ff00 */
[----:B------:R-:W-:Y:S02]  /*2260*/  MOV R132, 0x3f800000 ;  /* 0x3f80000000847802 */ /* 0x000fe40000000f00 */
[----:B------:R-:W-:Y:S02]  /*2270*/  CS2R R36, SRZ ;  /* 0x0000000000247805 */ /* 0x000fe4000001ff00 */
[----:B------:R-:W-:-:S02]  /*2280*/  MOV R4, 0xff800000 ;  /* 0xff80000000047802 */ /* 0x000fc40000000f00 */
[----:B------:R-:W-:Y:S02]  /*2290*/  CS2R R38, SRZ ;  /* 0x0000000000267805 */ /* 0x000fe4000001ff00 */
[----:B------:R-:W-:Y:S02]  /*22a0*/  CS2R R40, SRZ ;  /* 0x0000000000287805 */ /* 0x000fe4000001ff00 */
[----:B------:R-:W-:Y:S02]  /*22b0*/  CS2R R42, SRZ ;  /* 0x00000000002a7805 */ /* 0x000fe4000001ff00 */
[----:B------:R-:W-:Y:S02]  /*22c0*/  CS2R R44, SRZ ;  /* 0x00000000002c7805 */ /* 0x000fe4000001ff00 */
[----:B------:R-:W-:Y:S02]  /*22d0*/  CS2R R46, SRZ ;  /* 0x00000000002e7805 */ /* 0x000fe4000001ff00 */
[----:B------:R-:W-:-:S02]  /*22e0*/  CS2R R48, SRZ ;  /* 0x0000000000307805 */ /* 0x000fc4000001ff00 */
[----:B------:R-:W-:Y:S02]  /*22f0*/  CS2R R50, SRZ ;  /* 0x0000000000327805 */ /* 0x000fe4000001ff00 */
[----:B------:R-:W-:Y:S02]  /*2300*/  CS2R R52, SRZ ;  /* 0x0000000000347805 */ /* 0x000fe4000001ff00 */
[----:B------:R-:W-:Y:S02]  /*2310*/  CS2R R54, SRZ ;  /* 0x0000000000367805 */ /* 0x000fe4000001ff00 */
[C---:B------:R-:W-:Y:S01]  /*2320*/  LOP3.LUT R12, R153.reuse, 0x48, RZ, 0xfc, !PT ;  /* 0x00000048990c7812 */ /* 0x040fe200078efcff */
[----:B------:R-:W-:Y:S01]  /*2330*/  UMOV UR4, URZ ;  /* 0x0000003f00047c82 */ /* 0x000fe20008000000 */
[C---:B------:R-:W-:Y:S01]  /*2340*/  LOP3.LUT R11, R153.reuse, 0x40, RZ, 0xfc, !PT ;  /* 0x00000040990b7812 */ /* 0x040fe200078efcff */
[----:B------:R-:W-:Y:S01]  /*2350*/  UIADD3.64 UR20, UR8, 0x80, URZ ;  /* 0x0000008008147897 */ /* 0x000fe2000fffe03f */
[----:B------:R-:W-:Y:S01]  /*2360*/  LOP3.LUT R10, R153, 0x8, RZ, 0xfc, !PT ;  /* 0x00000008990a7812 */ /* 0x000fe200078efcff */
[----:B------:R-:W-:Y:S01]  /*2370*/  UIADD3.64 UR24, UR8, 0x100, URZ ;  /* 0x0000010008187897 */ /* 0x000fe2000fffe03f */
[C---:B------:R-:W-:Y:S01]  /*2380*/  LOP3.LUT R9, R16.reuse, 0x20, RZ, 0x3c, !PT ;  /* 0x0000002010097812 */ /* 0x040fe200078e3cff */
[----:B------:R-:W-:Y:S01]  /*2390*/  UIADD3.64 UR28, UR8, 0x180, URZ ;  /* 0x00000180081c7897 */ /* 0x000fe2000fffe03f */
[C---:B------:R-:W-:Y:S01]  /*23a0*/  LOP3.LUT R8, R16.reuse, 0x40, RZ, 0x3c, !PT ;  /* 0x0000004010087812 */ /* 0x040fe200078e3cff */
[----:B------:R-:W-:Y:S01]  /*23b0*/  UIADD3.64 UR32, UR8, 0x200, URZ ;  /* 0x0000020008207897 */ /* 0x000fe2000fffe03f */
[----:B------:R-:W-:Y:S01]  /*23c0*/  LOP3.LUT R7, R16, 0x60, RZ, 0x3c, !PT ;  /* 0x0000006010077812 */ /* 0x000fe200078e3cff */
[----:B------:R-:W-:-:S02]  /*23d0*/  UIADD3.64 UR36, UR8, 0x280, URZ ;  /* 0x0000028008247897 */ /* 0x000fc4000fffe03f */
[----:B------:R-:W-:Y:S02]  /*23e0*/  UIADD3.64 UR40, UR8, 0x300, URZ ;  /* 0x0000030008287897 */ /* 0x000fe4000fffe03f */
[----:B------:R-:W-:Y:S02]  /*23f0*/  UIADD3.64 UR22, UR10, 0x2, URZ ;  /* 0x000000020a167897 */ /* 0x000fe4000fffe03f */
[----:B------:R-:W-:Y:S01]  /*2400*/  UIADD3.64 UR26, UR10, 0x4, URZ ;  /* 0x000000040a1a7897 */ /* 0x000fe2000fffe03f */
[----:B------:R-:W-:Y:S01]  /*2410*/  ULDC UR17, c[0x0][0x238] ;  /* 0x00008e0000117ab9 */ /* 0x000fe20000000800 */
[----:B------:R-:W-:Y:S01]  /*2420*/  UMOV UR15, 0x40000040 ;  /* 0x40000040000f7882 */ /* 0x000fe20000000000 */
[----:B------:R-:W-:Y:S01]  /*2430*/  UMOV UR18, UR14 ;  /* 0x0000000e00127c82 */ /* 0x000fe20008000000 */
[----:B------:R-:W-:-:S08]  /*2440*/  UMOV UR19, 0xc0000010 ;  /* 0xc000001000137882 */ /* 0x000fd00000000000 */
.L_x_1:
[----:B------:R-:W-:-:S04]  /*2450*/  IMAD.WIDE R98, R14, 0x2, R130 ;  /* 0x000000020e627825 */ /* 0x000fc800078e0282 */
[C---:B------:R-:W-:Y:S01]  /*2460*/  IMAD.WIDE R102, R14.reuse, 0x2, R120 ;  /* 0x000000020e667825 */ /* 0x040fe200078e0278 */
[----:B------:R-:W2:Y:S03]  /*2470*/  LDG.E.U16 R137, desc[UR44][R98.64] ;  /* 0x0000002c62897981 */ /* 0x000ea6000c1e1500 */
[C---:B------:R-:W-:Y:S01]  /*2480*/  IMAD.WIDE R100, R14.reuse, 0x2, R128 ;  /* 0x000000020e647825 */ /* 0x040fe200078e0280 */
[----:B------:R-:W3:Y:S03]  /*2490*/  LDG.E.U16 R141, desc[UR44][R102.64] ;  /* 0x0000002c668d7981 */ /* 0x000ee6000c1e1500 */
[C---:B------:R-:W-:Y:S01]  /*24a0*/  IMAD.WIDE R94, R14.reuse, 0x2, R118 ;  /* 0x000000020e5e7825 */ /* 0x040fe200078e0276 */
[----:B------:R-:W4:Y:S03]  /*24b0*/  LDG.E.U16 R134, desc[UR44][R100.64] ;  /* 0x0000002c64867981 */ /* 0x000f26000c1e1500 */
[C---:B------:R-:W-:Y:S01]  /*24c0*/  IMAD.WIDE R96, R14.reuse, 0x2, R124 ;  /* 0x000000020e607825 */ /* 0x040fe200078e027c */
[----:B------:R-:W5:Y:S03]  /*24d0*/  LDG.E.U16 R138, desc[UR44][R94.64] ;  /* 0x0000002c5e8a7981 */ /* 0x000f66000c1e1500 */
[C---:B------:R-:W-:Y:S01]  /*24e0*/  IMAD.WIDE R92, R14.reuse, 0x2, R116 ;  /* 0x000000020e5c7825 */ /* 0x040fe200078e0274 */
[----:B------:R-:W5:Y:S03]  /*24f0*/  LDG.E.U16 R139, desc[UR44][R96.64] ;  /* 0x0000002c608b7981 */ /* 0x000f66000c1e1500 */
[C---:B------:R-:W-:Y:S01]  /*2500*/  IMAD.WIDE R90, R14.reuse, 0x2, R122 ;  /* 0x000000020e5a7825 */ /* 0x040fe200078e027a */
[----:B------:R-:W5:Y:S03]  /*2510*/  LDG.E.U16 R143, desc[UR44][R92.64] ;  /* 0x0000002c5c8f7981 */ /* 0x000f66000c1e1500 */
[----:B------:R-:W-:Y:S01]  /*2520*/  IMAD.WIDE R88, R14, 0x2, R114 ;  /* 0x000000020e587825 */ /* 0x000fe200078e0272 */
[----:B------:R-:W5:Y:S04]  /*2530*/  LDG.E.U16 R136, desc[UR44][R90.64] ;  /* 0x0000002c5a887981 */ /* 0x000f68000c1e1500 */
[----:B------:R-:W5:Y:S01]  /*2540*/  LDG.E.U16 R140, desc[UR44][R88.64] ;  /* 0x0000002c588c7981 */ /* 0x000f62000c1e1500 */
[----:B------:R-:W-:Y:S06]  /*2550*/  BAR.SYNC.DEFER_BLOCKING 0x0 ;  /* 0x0000000000007b1d */ /* 0x000fec0000010000 */
[----:B------:R-:W-:Y:S01]  /*2560*/  UMOV UR13, 0x40000040 ;  /* 0x40000040000d7882 */ /* 0x000fe20000000000 */
[----:B------:R-:W-:Y:S01]  /*2570*/  UMOV UR30, UR14 ;  /* 0x0000000e001e7c82 */ /* 0x000fe20008000000 */
[----:B------:R-:W-:Y:S01]  /*2580*/  UMOV UR31, UR15 ;  /* 0x0000000f001f7c82 */ /* 0x000fe20008000000 */
[----:B--2---:R-:W-:Y:S04]  /*2590*/  STS.U16 [R16+UR16+0x4000], R137 ;  /* 0x0040008910007988 */ /* 0x004fe80008000410 */
[----:B---3--:R-:W-:Y:S04]  /*25a0*/  STS.U16 [R16+UR16+0x4400], R141 ;  /* 0x0044008d10007988 */ /* 0x008fe80008000410 */
[----:B----4-:R-:W-:Y:S04]  /*25b0*/  STS.U16 [R9+UR16+0x4100], R134 ;  /* 0x0041008609007988 */ /* 0x010fe80008000410 */
[----:B-----5:R-:W-:Y:S04]  /*25c0*/  STS.U16 [R9+UR16+0x4500], R138 ;  /* 0x0045008a09007988 */ /* 0x020fe80008000410 */
[----:B------:R-:W-:Y:S04]  /*25d0*/  STS.U16 [R8+UR16+0x4200], R139 ;  /* 0x0042008b08007988 */ /* 0x000fe80008000410 */
[----:B------:R-:W-:Y:S04]  /*25e0*/  STS.U16 [R8+UR16+0x4600], R143 ;  /* 0x0046008f08007988 */ /* 0x000fe80008000410 */
[----:B------:R0:W-:Y:S04]  /*25f0*/  STS.U16 [R7+UR16+0x4300], R136 ;  /* 0x0043008807007988 */ /* 0x0001e80008000410 */
[----:B------:R1:W-:Y:S01]  /*2600*/  STS.U16 [R7+UR16+0x4700], R140 ;  /* 0x0047008c07007988 */ /* 0x0003e20008000410 */
[----:B------:R2:W-:Y:S06]  /*2610*/  MEMBAR.ALL.CTA ;  /* 0x0000000000007992 */ /* 0x0005ec0000008000 */
[----:B--2---:R-:W2:Y:S02]  /*2620*/  FENCE.VIEW.ASYNC.S ;  /* 0x00000000000073c6 */ /* 0x004ea40000000000 */
[----:B--2---:R-:W-:Y:S06]  /*2630*/  BAR.SYNC.DEFER_BLOCKING 0x0 ;  /* 0x0000000000007b1d */ /* 0x004fec0000010000 */
[----:B------:R-:W-:-:S06]  /*2640*/  WARPGROUP.ARRIVE ;  /* 0x00000000000079c5 */ /* 0x000fcc0000000000 */
[----:B------:R-:W-:Y:S04]  /*2650*/  HGMMA.64x16x16.F32.BF16 R96, gdesc[UR12].tnspA, RZ, !UPT ;  /* 0x202000000c6079f0 */ /* 0x000fe8000c7018ff */
[----:B------:R-:W-:Y:S04]  /*2660*/  HGMMA.64x16x16.F32.BF16 R96, gdesc[UR8].tnspA, R96 ;  /* 0x20200000086079f0 */ /* 0x000fe80008701860 */
[----:B------:R-:W-:Y:S01]  /*2670*/  HGMMA.64x16x16.F32.BF16 R96, gdesc[UR20].tnspA, R96 ;  /* 0x20200000146079f0 */ /* 0x000fe20008701860 */
[----:B------:R-:W-:-:S03]  /*2680*/  UMOV UR34, UR10 ;  /* 0x0000000a00227c82 */ /* 0x000fc60008000000 */
[----:B------:R-:W-:Y:S04]  /*2690*/  HGMMA.64x16x16.F32.BF16 R96, gdesc[UR24].tnspA, R96 ;  /* 0x20200000186079f0 */ /* 0x000fe80008701860 */
[----:B------:R-:W-:Y:S01]  /*26a0*/  HGMMA.64x16x16.F32.BF16 R88, gdesc[UR28].tnspA, RZ, !UPT ;  /* 0x202000001c5879f0 */ /* 0x000fe2000c7018ff */
[----:B------:R-:W-:Y:S01]  /*26b0*/  UMOV UR35, UR11 ;  /* 0x0000000b00237c82 */ /* 0x000fe20008000000 */
[----:B0-----:R-:W-:-:S04]  /*26c0*/  IMAD.WIDE R136, R6, 0x2, R126 ;  /* 0x0000000206887825 */ /* 0x001fc800078e027e */
[C---:B------:R-:W-:Y:S01]  /*26d0*/  IMAD.WIDE R138, R6.reuse, 0x2, R112 ;  /* 0x00000002068a7825 */ /* 0x040fe200078e0270 */
[----:B------:R0:W2:Y:S03]  /*26e0*/  LDG.E.U16 R155, desc[UR44][R136.64] ;  /* 0x0000002c889b7981 */ /* 0x0000a6000c1e1500 */
[C---:B-1----:R-:W-:Y:S02]  /*26f0*/  IMAD.WIDE R140, R6.reuse, 0x2, R110 ;  /* 0x00000002068c7825 */ /* 0x042fe400078e026e */
[----:B------:R-:W3:Y:S02]  /*2700*/  LDG.E.U16 R139, desc[UR44][R138.64] ;  /* 0x0000002c8a8b7981 */ /* 0x000ee4000c1e1500 */
[C---:B------:R-:W-:Y:S02]  /*2710*/  IMAD.WIDE R142, R6.reuse, 0x2, R108 ;  /* 0x00000002068e7825 */ /* 0x040fe400078e026c */
[----:B------:R1:W4:Y:S02]  /*2720*/  LDG.E.U16 R141, desc[UR44][R140.64] ;  /* 0x0000002c8c8d7981 */ /* 0x000324000c1e1500 */
[----:B------:R-:W-:-:S02]  /*2730*/  IMAD.WIDE R144, R6, 0x2, R106 ;  /* 0x0000000206907825 */ /* 0x000fc400078e026a */
[----:B------:R5:W4:Y:S02]  /*2740*/  LDG.E.U16 R143, desc[UR44][R142.64] ;  /* 0x0000002c8e8f7981 */ /* 0x000b24000c1e1500 */
[C---:B------:R-:W-:Y:S02]  /*2750*/  IMAD.WIDE R146, R6.reuse, 0x2, R104 ;  /* 0x0000000206927825 */ /* 0x040fe400078e0268 */
[----:B------:R-:W4:Y:S02]  /*2760*/  LDG.E.U16 R145, desc[UR44][R144.64] ;  /* 0x0000002c90917981 */ /* 0x000f24000c1e1500 */
[C---:B------:R-:W-:Y:S02]  /*2770*/  IMAD.WIDE R148, R6.reuse, 0x2, R22 ;  /* 0x0000000206947825 */ /* 0x040fe400078e0216 */
[----:B------:R-:W4:Y:S02]  /*2780*/  LDG.E.U16 R147, desc[UR44][R146.64] ;  /* 0x0000002c92937981 */ /* 0x000f24000c1e1500 */
[----:B0-----:R-:W-:-:S02]  /*2790*/  IMAD.WIDE R136, R6, 0x2, R20 ;  /* 0x0000000206887825 */ /* 0x001fc400078e0214 */
[----:B------:R-:W4:Y:S04]  /*27a0*/  LDG.E.U16 R149, desc[UR44][R148.64] ;  /* 0x0000002c94957981 */ /* 0x000f28000c1e1500 */
[----:B------:R0:W4:Y:S01]  /*27b0*/  LDG.E.U16 R137, desc[UR44][R136.64] ;  /* 0x0000002c88897981 */ /* 0x000122000c1e1500 */
[----:B------:R-:W-:Y:S01]  /*27c0*/  HGMMA.64x16x16.F32.BF16 R88, gdesc[UR32].tnspA, R88 ;  /* 0x20200000205879f0 */ /* 0x000fe20008701858 */
[----:B------:R-:W-:Y:S01]  /*27d0*/  UMOV UR38, UR22 ;  /* 0x0000001600267c82 */ /* 0x000fe20008000000 */
[----:B------:R-:W-:Y:S02]  /*27e0*/  UMOV UR39, UR23 ;  /* 0x0000001700277c82 */ /* 0x000fe40008000000 */
[----:B------:R-:W-:Y:S01]  /*27f0*/  HGMMA.64x16x16.F32.BF16 R88, gdesc[UR36].tnspA, R88 ;  /* 0x20200000245879f0 */ /* 0x000fe20008701858 */
[----:B------:R-:W-:Y:S01]  /*2800*/  UMOV UR42, UR26 ;  /* 0x0000001a002a7c82 */ /* 0x000fe20008000000 */
[----:B------:R-:W-:Y:S01]  /*2810*/  UMOV UR43, UR27 ;  /* 0x0000001b002b7c82 */ /* 0x000fe20008000000 */
[----:B------:R-:W-:Y:S01]  /*2820*/  IADD3 R134, P1, R15, UR4, RZ ;  /* 0x000000040f867c10 */ /* 0x000fe2000ff3e0ff */
[----:B------:R-:W-:Y:S04]  /*2830*/  HGMMA.64x16x16.F32.BF16 R88, gdesc[UR40].tnspA, R88, gsb0 ;  /* 0x20200000285879f0 */ /* 0x000fe80008001858 */
[----:B-1----:R-:W-:Y:S01]  /*2840*/  IMAD.X R140, RZ, RZ, UR5, P1 ;  /* 0x00000005ff8c7e24 */ /* 0x002fe200088e06ff */
[----:B------:R-:W-:-:S02]  /*2850*/  ISETP.GT.U32.AND P3, PT, R134, R153, PT ;  /* 0x000000998600720c */ /* 0x000fc40003f64070 */
[----:B-----5:R-:W-:Y:S02]  /*2860*/  IADD3 R142, P5, R134, 0x8, RZ ;  /* 0x00000008868e7810 */ /* 0x020fe40007fbe0ff */
[----:B------:R-:W-:Y:S02]  /*2870*/  ISETP.GT.U32.AND.EX P3, PT, R140, RZ, PT, P3 ;  /* 0x000000ff8c00720c */ /* 0x000fe40003f64130 */
[-C--:B------:R-:W-:Y:S01]  /*2880*/  ISETP.GE.U32.AND P0, PT, R134, R153.reuse, PT ;  /* 0x000000998600720c */ /* 0x080fe20003f06070 */
[----:B------:R-:W-:Y:S01]  /*2890*/  IMAD.X R138, RZ, RZ, R140, P5 ;  /* 0x000000ffff8a7224 */ /* 0x000fe200028e068c */
[----:B------:R-:W-:Y:S02]  /*28a0*/  ISETP.GT.U32.AND P5, PT, R142, R153, PT ;  /* 0x000000998e00720c */ /* 0x000fe40003fa4070 */
[----:B------:R-:W-:Y:S02]  /*28b0*/  ISETP.GE.U32.AND.EX P0, PT, R140, RZ, PT, P0 ;  /* 0x000000ff8c00720c */ /* 0x000fe40003f06100 */
[----:B------:R-:W-:-:S02]  /*28c0*/  ISETP.GT.U32.AND.EX P5, PT, R138, RZ, PT, P5 ;  /* 0x000000ff8a00720c */ /* 0x000fc40003fa4150 */
[CC--:B------:R-:W-:Y:S02]  /*28d0*/  ISETP.GT.U32.AND P2, PT, R134.reuse, R10.reuse, PT ;  /* 0x0000000a8600720c */ /* 0x0c0fe40003f44070 */
[C---:B------:R-:W-:Y:S02]  /*28e0*/  ISETP.GE.U32.AND P1, PT, R134.reuse, R10, PT ;  /* 0x0000000a8600720c */ /* 0x040fe40003f26070 */
[CC--:B------:R-:W-:Y:S02]  /*28f0*/  ISETP.GT.U32.AND P4, PT, R134.reuse, R11.reuse, PT ;  /* 0x0000000b8600720c */ /* 0x0c0fe40003f84070 */
[----:B------:R-:W-:Y:S02]  /*2900*/  ISETP.GE.U32.AND P6, PT, R134, R11, PT ;  /* 0x0000000b8600720c */ /* 0x000fe40003fc6070 */
[----:B------:R-:W-:Y:S01]  /*2910*/  ISETP.GT.U32.AND.EX P2, PT, R140, RZ, PT, P2 ;  /* 0x000000ff8c00720c */ /* 0x000fe20003f44120 */
[----:B------:R-:W-:Y:S02]  /*2920*/  WARPGROUP.DEPBAR.LE gsb0, 0x0 ;  /* 0x00008000000079c5 */ /* 0x000fe40000010000 */
[----:B0-----:R-:W-:Y:S01]  /*2930*/  FMUL R136, R96, UR17 ;  /* 0x0000001160887c20 */ /* 0x001fe20008400000 */
[----:B------:R-:W-:Y:S01]  /*2940*/  FMUL R96, R102, UR17 ;  /* 0x0000001166607c20 */ /* 0x000fe20008400000 */
[----:B------:R-:W-:Y:S01]  /*2950*/  FMUL R102, R97, UR17 ;  /* 0x0000001161667c20 */ /* 0x000fe20008400000 */
[----:B------:R-:W-:Y:S01]  /*2960*/  FMUL R100, R100, UR17 ;  /* 0x0000001164647c20 */ /* 0x000fe20008400000 */
[----:B------:R-:W-:Y:S01]  /*2970*/  ISETP.GE.U32.AND.EX P1, PT, R140, RZ, PT, P1 ;  /* 0x000000ff8c00720c */ /* 0x000fe20003f26110 */
[----:B------:R-:W-:Y:S01]  /*2980*/  BAR.SYNC.DEFER_BLOCKING 0x0 ;  /* 0x0000000000007b1d */ /* 0x000fe20000010000 */
[----:B------:R-:W-:-:S02]  /*2990*/  FSEL R136, R136, -INF , !P3 ;  /* 0xff80000088887808 */ /* 0x000fc40005800000 */
[----:B------:R-:W-:Y:S02]  /*29a0*/  FSEL R96, R96, -INF , !P3 ;  /* 0xff80000060607808 */ /* 0x000fe40005800000 */
[----:B------:R-:W-:Y:S02]  /*29b0*/  IADD3 R144, P3, R134, 0x9, RZ ;  /* 0x0000000986907810 */ /* 0x000fe40007f7e0ff */
[----:B------:R-:W-:Y:S02]  /*29c0*/  FSEL R102, R102, -INF , !P0 ;  /* 0xff80000066667808 */ /* 0x000fe40004000000 */
[----:B------:R-:W-:Y:S02]  /*29d0*/  IADD3.X R146, RZ, R140, RZ, P3, !PT ;  /* 0x0000008cff927210 */ /* 0x000fe40001ffe4ff */
[----:B------:R-:W-:Y:S02]  /*29e0*/  ISETP.GT.U32.AND P3, PT, R144, R153, PT ;  /* 0x000000999000720c */ /* 0x000fe40003f64070 */
[----:B------:R-:W-:-:S02]  /*29f0*/  FSEL R100, R100, -INF , !P5 ;  /* 0xff80000064647808 */ /* 0x000fc40006800000 */
[CC--:B------:R-:W-:Y:S02]  /*2a00*/  ISETP.GT.U32.AND P5, PT, R134.reuse, R12.reuse, PT ;  /* 0x0000000c8600720c */ /* 0x0c0fe40003fa4070 */
[----:B------:R-:W-:Y:S01]  /*2a10*/  ISETP.GE.U32.AND P0, PT, R134, R12, PT ;  /* 0x0000000c8600720c */ /* 0x000fe20003f06070 */
[----:B------:R-:W-:Y:S01]  /*2a20*/  FMUL R134, R101, UR17 ;  /* 0x0000001165867c20 */ /* 0x000fe20008400000 */
[----:B------:R-:W-:Y:S01]  /*2a30*/  ISETP.GT.U32.AND.EX P3, PT, R146, RZ, PT, P3 ;  /* 0x000000ff9200720c */ /* 0x000fe20003f64130 */
[----:B------:R-:W-:Y:S01]  /*2a40*/  FMUL R97, R98, UR17 ;  /* 0x0000001162617c20 */ /* 0x000fe20008400000 */
[----:B------:R-:W-:Y:S02]  /*2a50*/  FMNMX R101, R136, R102, !PT ;  /* 0x0000006688657209 */ /* 0x000fe40007800000 */
[----:B------:R-:W-:Y:S02]  /*2a60*/  FSEL R134, R134, -INF , !P3 ;  /* 0xff80000086867808 */ /* 0x000fe40005800000 */
[----:B------:R-:W-:-:S02]  /*2a70*/  FMNMX R101, R100, R101, !PT ;  /* 0x0000006564657209 */ /* 0x000fc40007800000 */
[----:B------:R-:W-:Y:S02]  /*2a80*/  FSEL R97, R97, -INF , !P2 ;  /* 0xff80000061617808 */ /* 0x000fe40005000000 */
[C---:B------:R-:W-:Y:S02]  /*2a90*/  ISETP.GT.U32.AND P2, PT, R142.reuse, R11, PT ;  /* 0x0000000b8e00720c */ /* 0x040fe40003f44070 */
[----:B------:R-:W-:Y:S02]  /*2aa0*/  ISETP.GT.U32.AND P3, PT, R142, R12, PT ;  /* 0x0000000c8e00720c */ /* 0x000fe40003f64070 */
[----:B------:R-:W-:-:S05]  /*2ab0*/  FMNMX R142, R134, R101, !PT ;  /* 0x00000065868e7209 */ /* 0x000fca0007800000 */
[----:B------:R-:W0:Y:S01]  /*2ac0*/  SHFL.BFLY PT, R157, R142, 0x2, 0x1f ;  /* 0x0c401f008e9d7f89 */ /* 0x000e2200000e0000 */
[----:B------:R-:W-:Y:S01]  /*2ad0*/  FMUL R98, R99, UR17 ;  /* 0x0000001163627c20 */ /* 0x000fe20008400000 */
[----:B------:R-:W-:-:S04]  /*2ae0*/  FMUL R101, R103, UR17 ;  /* 0x0000001167657c20 */ /* 0x000fc80008400000 */
[----:B------:R-:W-:Y:S02]  /*2af0*/  FSEL R98, R98, -INF , !P1 ;  /* 0xff80000062627808 */ /* 0x000fe40004800000 */
[----:B------:R-:W-:Y:S02]  /*2b00*/  ISETP.GT.U32.AND P1, PT, R144, R10, PT ;  /* 0x0000000a9000720c */ /* 0x000fe40003f24070 */
[----:B------:R-:W-:Y:S02]  /*2b10*/  FMNMX R99, R97, R98, !PT ;  /* 0x0000006261637209 */ /* 0x000fe40007800000 */
[----:B------:R-:W-:Y:S02]  /*2b20*/  ISETP.GT.U32.AND.EX P1, PT, R146, RZ, PT, P1 ;  /* 0x000000ff9200720c */ /* 0x000fe40003f24110 */
[C---:B------:R-:W-:Y:S02]  /*2b30*/  ISETP.GT.U32.AND.EX P4, PT, R140.reuse, RZ, PT, P4 ;  /* 0x000000ff8c00720c */ /* 0x040fe40003f84140 */
[----:B------:R-:W-:-:S02]  /*2b40*/  ISETP.GE.U32.AND.EX P6, PT, R140, RZ, PT, P6 ;  /* 0x000000ff8c00720c */ /* 0x000fc40003fc6160 */
[C---:B------:R-:W-:Y:S02]  /*2b50*/  ISETP.GT.U32.AND.EX P5, PT, R140.reuse, RZ, PT, P5 ;  /* 0x000000ff8c00720c */ /* 0x040fe40003fa4150 */
[----:B------:R-:W-:Y:S02]  /*2b60*/  ISETP.GE.U32.AND.EX P0, PT, R140, RZ, PT, P0 ;  /* 0x000000ff8c00720c */ /* 0x000fe40003f06100 */
[----:B------:R-:W-:Y:S02]  /*2b70*/  FSEL R101, R101, -INF , !P1 ;  /* 0xff80000065657808 */ /* 0x000fe40004800000 */
[----:B------:R-:W-:Y:S02]  /*2b80*/  FMNMX R140, R96, R99, !PT ;  /* 0x00000063608c7209 */ /* 0x000fe40007800000 */
[----:B0-----:R-:W-:Y:S02]  /*2b90*/  FMNMX R157, R142, R157, !PT ;  /* 0x0000009d8e9d7209 */ /* 0x001fe40007800000 */
[----:B------:R-:W-:-:S03]  /*2ba0*/  FMNMX R99, R101, R140, !PT ;  /* 0x0000008c65637209 */ /* 0x000fc60007800000 */
[----:B------:R-:W0:Y:S01]  /*2bb0*/  SHFL.BFLY PT, R142, R157, 0x1, 0x1f ;  /* 0x0c201f009d8e7f89 */ /* 0x000e2200000e0000 */
[C---:B------:R-:W-:Y:S02]  /*2bc0*/  ISETP.GT.U32.AND.EX P2, PT, R138.reuse, RZ, PT, P2 ;  /* 0x000000ff8a00720c */ /* 0x040fe40003f44120 */
[----:B------:R-:W-:Y:S02]  /*2bd0*/  ISETP.GT.U32.AND.EX P3, PT, R138, RZ, PT, P3 ;  /* 0x000000ff8a00720c */ /* 0x000fe40003f64130 */
[----:B------:R-:W1:Y:S01]  /*2be0*/  SHFL.BFLY PT, R138, R99, 0x2, 0x1f ;  /* 0x0c401f00638a7f89 */ /* 0x000e6200000e0000 */
[----:B------:R-:W-:Y:S01]  /*2bf0*/  FMUL R88, R88, UR17 ;  /* 0x0000001158587c20 */ /* 0x000fe20008400000 */
[----:B------:R-:W-:Y:S01]  /*2c00*/  FMUL R103, R89, UR17 ;  /* 0x0000001159677c20 */ /* 0x000fe20008400000 */
[----:B------:R-:W-:-:S03]  /*2c10*/  FMUL R92, R92, UR17 ;  /* 0x000000115c5c7c20 */ /* 0x000fc60008400000 */
[----:B------:R-:W-:Y:S02]  /*2c20*/  FSEL R88, R88, -INF , !P4 ;  /* 0xff80000058587808 */ /* 0x000fe40006000000 */
[----:B------:R-:W-:Y:S01]  /*2c30*/  FSEL R103, R103, -INF , !P6 ;  /* 0xff80000067677808 */ /* 0x000fe20007000000 */
[----:B------:R-:W-:Y:S01]  /*2c40*/  FMUL R89, R93, UR17 ;  /* 0x000000115d597c20 */ /* 0x000fe20008400000 */
[----:B------:R-:W-:Y:S01]  /*2c50*/  FSEL R92, R92, -INF , !P2 ;  /* 0xff8000005c5c7808 */ /* 0x000fe20005000000 */
[----:B------:R-:W-:Y:S01]  /*2c60*/  FMUL R90, R90, UR17 ;  /* 0x000000115a5a7c20 */ /* 0x000fe20008400000 */
[----:B------:R-:W-:Y:S01]  /*2c70*/  FMNMX R93, R88, R103, !PT ;  /* 0x00000067585d7209 */ /* 0x000fe20007800000 */
[----:B------:R-:W-:Y:S01]  /*2c80*/  FMUL R91, R91, UR17 ;  /* 0x000000115b5b7c20 */ /* 0x000fe20008400000 */
[----:B------:R-:W-:Y:S02]  /*2c90*/  ISETP.GT.U32.AND P4, PT, R144, R11, PT ;  /* 0x0000000b9000720c */ /* 0x000fe40003f84070 */
[----:B0-----:R-:W-:-:S02]  /*2ca0*/  FMNMX R142, R157, R142, !PT ;  /* 0x0000008e9d8e7209 */ /* 0x001fc40007800000 */
[----:B------:R-:W-:Y:S01]  /*2cb0*/  FMNMX R140, R92, R93, !PT ;  /* 0x0000005d5c8c7209 */ /* 0x000fe20007800000 */
[----:B------:R-:W-:Y:S01]  /*2cc0*/  FMUL R93, R94, UR17 ;  /* 0x000000115e5d7c20 */ /* 0x000fe20008400000 */
[----:B-1----:R-:W-:Y:S02]  /*2cd0*/  FMNMX R138, R99, R138, !PT ;  /* 0x0000008a638a7209 */ /* 0x002fe40007800000 */
[----:B------:R-:W-:Y:S02]  /*2ce0*/  FMNMX R99, R142, R13, !PT ;  /* 0x0000000d8e637209 */ /* 0x000fe40007800000 */
[----:B------:R-:W-:Y:S02]  /*2cf0*/  ISETP.GT.U32.AND P1, PT, R144, R12, PT ;  /* 0x0000000c9000720c */ /* 0x000fe40003f24070 */
[----:B------:R-:W-:Y:S02]  /*2d00*/  ISETP.GT.U32.AND.EX P4, PT, R146, RZ, PT, P4 ;  /* 0x000000ff9200720c */ /* 0x000fe40003f84140 */
[----:B------:R-:W-:-:S02]  /*2d10*/  FSEL R90, R90, -INF , !P5 ;  /* 0xff8000005a5a7808 */ /* 0x000fc40006800000 */
[----:B------:R-:W-:Y:S01]  /*2d20*/  FSEL R91, R91, -INF , !P0 ;  /* 0xff8000005b5b7808 */ /* 0x000fe20004000000 */
[----:B------:R-:W-:Y:S01]  /*2d30*/  FMUL R94, R95, UR17 ;  /* 0x000000115f5e7c20 */ /* 0x000fe20008400000 */
[----:B------:R-:W-:Y:S01]  /*2d40*/  FADD R95, R136, -R99 ;  /* 0x80000063885f7221 */ /* 0x000fe20000000000 */
[----:B------:R-:W-:Y:S02]  /*2d50*/  FSEL R89, R89, -INF , !P4 ;  /* 0xff80000059597808 */ /* 0x000fe40006000000 */
[----:B------:R-:W-:Y:S02]  /*2d60*/  ISETP.GT.U32.AND.EX P1, PT, R146, RZ, PT, P1 ;  /* 0x000000ff9200720c */ /* 0x000fe40003f24110 */
[----:B------:R-:W-:Y:S02]  /*2d70*/  FSEL R93, R93, -INF , !P3 ;  /* 0xff8000005d5d7808 */ /* 0x000fe40005800000 */
[----:B------:R-:W-:Y:S02]  /*2d80*/  FMNMX R136, R90, R91, !PT ;  /* 0x0000005b5a887209 */ /* 0x000fe40007800000 */
[----:B------:R-:W-:-:S02]  /*2d90*/  FMNMX R140, R89, R140, !PT ;  /* 0x0000008c598c7209 */ /* 0x000fc40007800000 */
[----:B------:R-:W-:Y:S02]  /*2da0*/  FSEL R94, R94, -INF , !P1 ;  /* 0xff8000005e5e7808 */ /* 0x000fe40004800000 */
[----:B------:R-:W-:Y:S01]  /*2db0*/  FMNMX R161, R93, R136, !PT ;  /* 0x000000885da17209 */ /* 0x000fe20007800000 */
[----:B------:R-:W0:Y:S03]  /*2dc0*/  SHFL.BFLY PT, R157, R140, 0x2, 0x1f ;  /* 0x0c401f008c9d7f89 */ /* 0x000e2600000e0000 */
[----:B------:R-:W-:-:S05]  /*2dd0*/  FMNMX R142, R94, R161, !PT ;  /* 0x000000a15e8e7209 */ /* 0x000fca0007800000 */
[----:B------:R-:W1:Y:S04]  /*2de0*/  SHFL.BFLY PT, R161, R142, 0x2, 0x1f ;  /* 0x0c401f008ea17f89 */ /* 0x000e6800000e0000 */
[----:B------:R-:W5:Y:S01]  /*2df0*/  SHFL.BFLY PT, R159, R138, 0x1, 0x1f ;  /* 0x0c201f008a9f7f89 */ /* 0x000f6200000e0000 */
[----:B0-----:R-:W-:-:S05]  /*2e00*/  FMNMX R157, R140, R157, !PT ;  /* 0x0000009d8c9d7209 */ /* 0x001fca0007800000 */
[----:B------:R-:W0:Y:S01]  /*2e10*/  SHFL.BFLY PT, R140, R157, 0x1, 0x1f ;  /* 0x0c201f009d8c7f89 */ /* 0x000e2200000e0000 */
[----:B-1----:R-:W-:-:S05]  /*2e20*/  FMNMX R142, R142, R161, !PT ;  /* 0x000000a18e8e7209 */ /* 0x002fca0007800000 */
[----:B------:R-:W1:Y:S01]  /*2e30*/  SHFL.BFLY PT, R161, R142, 0x1, 0x1f ;  /* 0x0c201f008ea17f89 */ /* 0x000e6200000e0000 */
[--C-:B------:R-:W-:Y:S01]  /*2e40*/  FADD R100, R100, -R99.reuse ;  /* 0x8000006364647221 */ /* 0x100fe20000000000 */
[----:B------:R-:W-:-:S03]  /*2e50*/  FADD R102, R102, -R99 ;  /* 0x8000006366667221 */ /* 0x000fc60000000000 */
[----:B------:R-:W-:Y:S01]  /*2e60*/  FMUL R144, R100, 1.4426950216293334961 ;  /* 0x3fb8aa3b64907820 */ /* 0x000fe20000400000 */
[----:B-----5:R-:W-:Y:S01]  /*2e70*/  FMNMX R100, R138, R159, !PT ;  /* 0x0000009f8a647209 */ /* 0x020fe20007800000 */
[----:B------:R-:W-:Y:S01]  /*2e80*/  FMUL R95, R95, 1.4426950216293334961 ;  /* 0x3fb8aa3b5f5f7820 */ /* 0x000fe20000400000 */
[----:B------:R-:W-:Y:S02]  /*2e90*/  FMUL R136, R102, 1.4426950216293334961 ;  /* 0x3fb8aa3b66887820 */ /* 0x000fe40000400000 */
[----:B------:R-:W-:Y:S01]  /*2ea0*/  FMNMX R100, R100, R5, !PT ;  /* 0x0000000564647209 */ /* 0x000fe20007800000 */
[----:B------:R-:W-:Y:S02]  /*2eb0*/  FADD R102, R134, -R99 ;  /* 0x8000006386667221 */ /* 0x000fe40000000000 */
[----:B------:R-:W-:Y:S02]  /*2ec0*/  MUFU.EX2 R95, R95 ;  /* 0x0000005f005f7308 */ /* 0x000fe40000000800 */
[--C-:B------:R-:W-:Y:S01]  /*2ed0*/  FADD R97, R97, -R100.reuse ;  /* 0x8000006461617221 */ /* 0x100fe20000000000 */
[--C-:B------:R-:W-:Y:S01]  /*2ee0*/  FADD R98, R98, -R100.reuse ;  /* 0x8000006462627221 */ /* 0x100fe20000000000 */
[----:B------:R-:W-:Y:S01]  /*2ef0*/  FADD R96, R96, -R100 ;  /* 0x8000006460607221 */ /* 0x000fe20000000000 */
[----:B0-----:R-:W-:Y:S01]  /*2f00*/  FMNMX R140, R157, R140, !PT ;  /* 0x0000008c9d8c7209 */ /* 0x001fe20007800000 */
[----:B------:R-:W-:-:S02]  /*2f10*/  FMUL R138, R97, 1.4426950216293334961 ;  /* 0x3fb8aa3b618a7820 */ /* 0x000fc40000400000 */
[----:B------:R-:W0:Y:S01]  /*2f20*/  MUFU.EX2 R136, R136 ;  /* 0x0000008800887308 */ /* 0x000e220000000800 */
[----:B------:R-:W-:Y:S01]  /*2f30*/  FMUL R159, R98, 1.4426950216293334961 ;  /* 0x3fb8aa3b629f7820 */ /* 0x000fe20000400000 */
[----:B------:R-:W-:Y:S01]  /*2f40*/  FMUL R96, R96, 1.4426950216293334961 ;  /* 0x3fb8aa3b60607820 */ /* 0x000fe20000400000 */
[----:B------:R-:W-:Y:S01]  /*2f50*/  FMNMX R97, R140, R3, !PT ;  /* 0x000000038c617209 */ /* 0x000fe20007800000 */
[----:B------:R-:W-:Y:S01]  /*2f60*/  FADD R101, R101, -R100 ;  /* 0x8000006465657221 */ /* 0x000fe20000000000 */
[----:B-1----:R-:W-:Y:S01]  /*2f70*/  FMNMX R161, R142, R161, !PT ;  /* 0x000000a18ea17209 */ /* 0x002fe20007800000 */
[----:B------:R-:W-:Y:S02]  /*2f80*/  FMUL R146, R102, 1.4426950216293334961 ;  /* 0x3fb8aa3b66927820 */ /* 0x000fe40000400000 */
[----:B------:R-:W1:Y:S01]  /*2f90*/  MUFU.EX2 R134, R144 ;  /* 0x0000009000867308 */ /* 0x000e620000000800 */
[----:B------:R-:W-:Y:S01]  /*2fa0*/  FADD R102, -R99, R13 ;  /* 0x0000000d63667221 */ /* 0x000fe20000000100 */
[----:B------:R-:W-:Y:S01]  /*2fb0*/  FMUL R157, R101, 1.4426950216293334961 ;  /* 0x3fb8aa3b659d7820 */ /* 0x000fe20000400000 */
[--C-:B------:R-:W-:Y:S01]  /*2fc0*/  FADD R88, R88, -R97.reuse ;  /* 0x8000006158587221 */ /* 0x100fe20000000000 */
[----:B------:R-:W-:-:S04]  /*2fd0*/  FADD R89, R89, -R97 ;  /* 0x8000006159597221 */ /* 0x000fc80000000000 */
[----:B------:R5:W-:Y:S01]  /*2fe0*/  MUFU.EX2 R98, R96 ;  /* 0x0000006000627308 */ /* 0x000be20000000800 */
[----:B------:R-:W-:Y:S01]  /*2ff0*/  FMUL R101, R88, 1.4426950216293334961 ;  /* 0x3fb8aa3b58657820 */ /* 0x000fe20000400000 */
[----:B------:R-:W-:Y:S01]  /*3000*/  FADD R103, R103, -R97 ;  /* 0x8000006167677221 */ /* 0x000fe20000000000 */
[----:B------:R-:W-:-:S05]  /*3010*/  FMUL R89, R89, 1.4426950216293334961 ;  /* 0x3fb8aa3b59597820 */ /* 0x000fca0000400000 */
[----:B------:R-:W-:Y:S01]  /*3020*/  MUFU.EX2 R13, R146 ;  /* 0x00000092000d7308 */ /* 0x000fe20000000800 */
[----:B-----5:R-:W-:Y:S01]  /*3030*/  FMNMX R96, R161, R4, !PT ;  /* 0x00000004a1607209 */ /* 0x020fe20007800000 */
[----:B------:R-:W-:-:S06]  /*3040*/  FADD R88, R92, -R97 ;  /* 0x800000615c587221 */ /* 0x000fcc0000000000 */
[----:B------:R-:W-:Y:S01]  /*3050*/  MUFU.EX2 R138, R138 ;  /* 0x0000008a008a7308 */ /* 0x000fe20000000800 */
[----:B------:R-:W-:-:S07]  /*3060*/  FADD R90, R90, -R96 ;  /* 0x800000605a5a7221 */ /* 0x000fce0000000000 */
[----:B------:R-:W5:Y:S01]  /*3070*/  MUFU.EX2 R159, R159 ;  /* 0x0000009f009f7308 */ /* 0x000f620000000800 */
[----:B------:R-:W-:Y:S01]  /*3080*/  FMUL R144, R103, 1.4426950216293334961 ;  /* 0x3fb8aa3b67907820 */ /* 0x000fe20000400000 */
[----:B------:R-:W-:Y:S01]  /*3090*/  FMUL R90, R90, 1.4426950216293334961 ;  /* 0x3fb8aa3b5a5a7820 */ /* 0x000fe20000400000 */
[--C-:B------:R-:W-:Y:S01]  /*30a0*/  FADD R91, R91, -R96.reuse ;  /* 0x800000605b5b7221 */ /* 0x100fe20000000000 */
[----:B--2---:R-:W-:Y:S04]  /*30b0*/  STS.U16 [R16+UR16+0x4000], R155 ;  /* 0x0040009b10007988 */ /* 0x004fe80008000410 */
[----:B------:R-:W2:Y:S01]  /*30c0*/  MUFU.EX2 R157, R157 ;  /* 0x0000009d009d7308 */ /* 0x000ea20000000800 */
[----:B---3--:R3:W-:Y:S01]  /*30d0*/  STS.U16 [R16+UR16+0x4100], R139 ;  /* 0x0041008b10007988 */ /* 0x0087e20008000410 */
[----:B------:R-:W-:Y:S01]  /*30e0*/  FMUL R103, R88, 1.4426950216293334961 ;  /* 0x3fb8aa3b58677820 */ /* 0x000fe20000400000 */
[----:B------:R-:W-:-:S02]  /*30f0*/  FADD R88, R93, -R96 ;  /* 0x800000605d587221 */ /* 0x000fc40000000000 */
[----:B----4-:R-:W-:Y:S03]  /*3100*/  STS.U16 [R16+UR16+0x4200], R141 ;  /* 0x0042008d10007988 */ /* 0x010fe60008000410 */
[----:B------:R0:W-:Y:S01]  /*3110*/  MUFU.EX2 R140, R89 ;  /* 0x00000059008c7308 */ /* 0x0001e20000000800 */
[----:B------:R-:W-:Y:S04]  /*3120*/  STS.U16 [R16+UR16+0x4300], R143 ;  /* 0x0043008f10007988 */ /* 0x000fe80008000410 */
[----:B------:R-:W-:Y:S04]  /*3130*/  STS.U16 [R16+UR16+0x4400], R145 ;  /* 0x0044009110007988 */ /* 0x000fe80008000410 */
[----:B------:R-:W-:Y:S01]  /*3140*/  STS.U16 [R16+UR16+0x4500], R147 ;  /* 0x0045009310007988 */ /* 0x000fe20008000410 */
[----:B0-----:R-:W-:-:S03]  /*3150*/  FADD R89, R95, R136 ;  /* 0x000000885f597221 */ /* 0x001fc60000000000 */
[----:B------:R-:W-:Y:S04]  /*3160*/  STS.U16 [R16+UR16+0x4600], R149 ;  /* 0x0046009510007988 */ /* 0x000fe80008000410 */
[----:B------:R-:W-:Y:S01]  /*3170*/  STS.U16 [R16+UR16+0x4700], R137 ;  /* 0x0047008910007988 */ /* 0x000fe20008000410 */
[----:B------:R1:W-:Y:S01]  /*3180*/  MUFU.EX2 R142, R90 ;  /* 0x0000005a008e7308 */ /* 0x0003e20000000800 */
[----:B------:R0:W-:Y:S06]  /*3190*/  MEMBAR.ALL.CTA ;  /* 0x0000000000007992 */ /* 0x0001ec0000008000 */
[----:B0-----:R-:W0:Y:S01]  /*31a0*/  FENCE.VIEW.ASYNC.S ;  /* 0x00000000000073c6 */ /* 0x001e220000000000 */
[----:B------:R-:W-:Y:S01]  /*31b0*/  FMUL R91, R91, 1.4426950216293334961 ;  /* 0x3fb8aa3b5b5b7820 */ /* 0x000fe20000400000 */
[----:B------:R-:W-:Y:S01]  /*31c0*/  FADD R5, -R100, R5 ;  /* 0x0000000564057221 */ /* 0x000fe20000000100 */
[----:B------:R4:W-:Y:S01]  /*31d0*/  MUFU.EX2 R92, R144 ;  /* 0x00000090005c7308 */ /* 0x0009e20000000800 */
[----:B-1----:R-:W-:Y:S01]  /*31e0*/  FADD R90, R134, R89 ;  /* 0x00000059865a7221 */ /* 0x002fe20000000000 */
[----:B-----5:R-:W-:Y:S01]  /*31f0*/  F2FP.BF16.F32.PACK_AB R89, R159, R138 ;  /* 0x0000008a9f59723e */ /* 0x020fe200000010ff */
[----:B----4-:R-:W-:Y:S01]  /*3200*/  FMUL R144, R88, 1.4426950216293334961 ;  /* 0x3fb8aa3b58907820 */ /* 0x010fe20000400000 */
[----:B------:R-:W-:-:S04]  /*3210*/  F2FP.BF16.F32.PACK_AB R88, R136, R95 ;  /* 0x0000005f8858723e */ /* 0x000fc800000010ff */
[----:B------:R1:W-:Y:S01]  /*3220*/  MUFU.EX2 R93, R91 ;  /* 0x0000005b005d7308 */ /* 0x0003e20000000800 */
[----:B------:R-:W-:Y:S01]  /*3230*/  FMUL R136, R5, 1.4426950216293334961 ;  /* 0x3fb8aa3b05887820 */ /* 0x000fe20000400000 */
[C---:B------:R-:W-:Y:S01]  /*3240*/  FADD R5, R13.reuse, R90 ;  /* 0x0000005a0d057221 */ /* 0x040fe20000000000 */
[----:B------:R-:W-:Y:S01]  /*3250*/  F2FP.BF16.F32.PACK_AB R90, R13, R134 ;  /* 0x000000860d5a723e */ /* 0x000fe200000010ff */
[----:B------:R-:W-:Y:S01]  /*3260*/  FADD R13, -R97, R3 ;  /* 0x00000003610d7221 */ /* 0x000fe20000000100 */
[----:B-1----:R-:W-:-:S04]  /*3270*/  FADD R91, R138, R159 ;  /* 0x0000009f8a5b7221 */ /* 0x002fc80000000000 */
[----:B------:R-:W-:Y:S01]  /*3280*/  FADD R138, R98, R91 ;  /* 0x0000005b628a7221 */ /* 0x000fe20000000000 */
[----:B--2---:R-:W-:Y:S01]  /*3290*/  F2FP.BF16.F32.PACK_AB R91, R157, R98 ;  /* 0x000000629d5b723e */ /* 0x004fe200000010ff */
[----:B------:R-:W-:Y:S01]  /*32a0*/  FMUL R98, R13, 1.4426950216293334961 ;  /* 0x3fb8aa3b0d627820 */ /* 0x000fe20000400000 */
[----:B------:R-:W-:Y:S01]  /*32b0*/  FADD R13, -R96, R4 ;  /* 0x00000004600d7221 */ /* 0x000fe20000000100 */
[----:B------:R-:W1:Y:S01]  /*32c0*/  MUFU.EX2 R101, R101 ;  /* 0x0000006500657308 */ /* 0x000e620000000800 */
[----:B------:R-:W-:Y:S01]  /*32d0*/  FADD R94, R94, -R96 ;  /* 0x800000605e5e7221 */ /* 0x000fe20000000000 */
[----:B------:R-:W-:Y:S01]  /*32e0*/  FMUL R102, R102, 1.4426950216293334961 ;  /* 0x3fb8aa3b66667820 */ /* 0x000fe20000400000 */
[----:B------:R-:W-:Y:S02]  /*32f0*/  FMUL R13, R13, 1.4426950216293334961 ;  /* 0x3fb8aa3b0d0d7820 */ /* 0x000fe40000400000 */
[----:B------:R-:W-:-:S03]  /*3300*/  FMUL R94, R94, 1.4426950216293334961 ;  /* 0x3fb8aa3b5e5e7820 */ /* 0x000fc60000400000 */
[----:B------:R-:W-:Y:S08]  /*3310*/  MUFU.EX2 R144, R144 ;  /* 0x0000009000907308 */ /* 0x000ff00000000800 */
[----:B------:R-:W2:Y:S08]  /*3320*/  MUFU.EX2 R102, R102 ;  /* 0x0000006600667308 */ /* 0x000eb00000000800 */
[----:B------:R-:W4:Y:S08]  /*3330*/  MUFU.EX2 R3, R136 ;  /* 0x0000008800037308 */ /* 0x000f300000000800 */
[----:B------:R-:W5:Y:S08]  /*3340*/  MUFU.EX2 R4, R98 ;  /* 0x0000006200047308 */ /* 0x000f700000000800 */
[----:B------:R-:W3:Y:S08]  /*3350*/  MUFU.EX2 R13, R13 ;  /* 0x0000000d000d7308 */ /* 0x000ef00000000800 */
[----:B------:R-:W0:Y:S08]  /*3360*/  MUFU.EX2 R103, R103 ;  /* 0x0000006700677308 */ /* 0x000e300000000800 */
[----:B------:R1:W0:Y:S02]  /*3370*/  MUFU.EX2 R95, R94 ;  /* 0x0000005e005f7308 */ /* 0x0002240000000800 */
[----:B-1----:R-:W-:Y:S01]  /*3380*/  FADD R94, R101, R92 ;  /* 0x0000005c655e7221 */ /* 0x002fe20000000000 */
[----:B------:R-:W-:Y:S01]  /*3390*/  F2FP.BF16.F32.PACK_AB R92, R92, R101 ;  /* 0x000000655c5c723e */ /* 0x000fe200000010ff */
[----:B------:R-:W-:Y:S01]  /*33a0*/  FADD R101, R142, R93 ;  /* 0x0000005d8e657221 */ /* 0x000fe20000000000 */
[----:B--2---:R-:W-:-:S03]  /*33b0*/  FMUL R56, R56, R102 ;  /* 0x0000006638387220 */ /* 0x004fc60000400000 */
[----:B------:R-:W-:Y:S01]  /*33c0*/  FADD R134, R144, R101 ;  /* 0x0000006590867221 */ /* 0x000fe20000000000 */
[-C--:B------:R-:W-:Y:S01]  /*33d0*/  FMUL R57, R57, R102.reuse ;  /* 0x0000006639397220 */ /* 0x080fe20000400000 */
        /* <DEDUP_REMOVED lines=13> */
[----:B------:R-:W-:Y:S01]  /*34b0*/  FMUL R85, R85, R102 ;  /* 0x0000006655557220 */ /* 0x000fe20000400000 */
[-C--:B----4-:R-:W-:Y:S01]  /*34c0*/  FMUL R58, R58, R3.reuse ;  /* 0x000000033a3a7220 */ /* 0x090fe20000400000 */
        /* <DEDUP_REMOVED lines=15> */
[-C--:B-----5:R-:W-:Y:S01]  /*35c0*/  FMUL R24, R24, R4.reuse ;  /* 0x0000000418187220 */ /* 0x0a0fe20000400000 */
        /* <DEDUP_REMOVED lines=15> */
[-C--:B---3--:R-:W-:Y:S01]  /*36c0*/  FMUL R26, R26, R13.reuse ;  /* 0x0000000d1a1a7220 */ /* 0x088fe20000400000 */
        /* <DEDUP_REMOVED lines=15> */
[----:B0-----:R-:W-:Y:S01]  /*37c0*/  FADD R139, R103, R94 ;  /* 0x0000005e678b7221 */ /* 0x001fe20000000000 */
[----:B------:R-:W-:Y:S01]  /*37d0*/  FADD R134, R95, R134 ;  /* 0x000000865f867221 */ /* 0x000fe20000000000 */
[----:B------:R-:W-:-:S02]  /*37e0*/  F2FP.BF16.F32.PACK_AB R94, R140, R103 ;  /* 0x000000678c5e723e */ /* 0x000fc400000010ff */
[----:B------:R-:W-:Y:S02]  /*37f0*/  F2FP.BF16.F32.PACK_AB R93, R93, R142 ;  /* 0x0000008e5d5d723e */ /* 0x000fe400000010ff */
[----:B------:R-:W-:Y:S01]  /*3800*/  F2FP.BF16.F32.PACK_AB R95, R95, R144 ;  /* 0x000000905f5f723e */ /* 0x000fe200000010ff */
[----:B------:R-:W-:Y:S01]  /*3810*/  BAR.SYNC.DEFER_BLOCKING 0x0 ;  /* 0x0000000000007b1d */ /* 0x000fe20000010000 */
[----:B------:R-:W-:Y:S01]  /*3820*/  FADD R138, R157, R138 ;  /* 0x0000008a9d8a7221 */ /* 0x000fe20000000000 */
[----:B------:R-:W-:-:S04]  /*3830*/  FADD R139, R140, R139 ;  /* 0x0000008b8c8b7221 */ /* 0x000fc80000000000 */
[----:B------:R-:W-:-:S06]  /*3840*/  WARPGROUP.ARRIVE ;  /* 0x00000000000079c5 */ /* 0x000fcc0000000000 */
[----:B------:R-:W-:Y:S04]  /*3850*/  HGMMA.64x64x16.F32.BF16 R56, R88, gdesc[UR16], R56 ;  /* 0x00e0001058387df0 */ /* 0x000fe80008701838 */
[----:B------:R-:W-:Y:S01]  /*3860*/  HGMMA.64x64x16.F32.BF16 R24, R92, gdesc[UR16], R24, gsb0 ;  /* 0x00e000105c187df0 */ /* 0x000fe20008001818 */
[----:B------:R-:W0:Y:S04]  /*3870*/  SHFL.BFLY PT, R101, R138, 0x2, 0x1f ;  /* 0x0c401f008a657f89 */ /* 0x000e2800000e0000 */
[----:B------:R-:W1:Y:S04]  /*3880*/  SHFL.BFLY PT, R136, R139, 0x2, 0x1f ;  /* 0x0c401f008b887f89 */ /* 0x000e6800000e0000 */
[----:B------:R-:W2:Y:S04]  /*3890*/  SHFL.BFLY PT, R141, R134, 0x2, 0x1f ;  /* 0x0c401f00868d7f89 */ /* 0x000ea800000e0000 */
[----:B------:R-:W3:Y:S01]  /*38a0*/  SHFL.BFLY PT, R98, R5, 0x2, 0x1f ;  /* 0x0c401f0005627f89 */ /* 0x000ee200000e0000 */
[----:B------:R-:W-:Y:S01]  /*38b0*/  UIADD3 UR4, UP0, UR4, 0x10, URZ ;  /* 0x0000001004047890 */ /* 0x000fe2000ff1e03f */
[----:B0-----:R-:W-:Y:S01]  /*38c0*/  FADD R103, R138, R101 ;  /* 0x000000658a677221 */ /* 0x001fe20000000000 */
[----:B-1----:R-:W-:Y:S01]  /*38d0*/  FADD R137, R139, R136 ;  /* 0x000000888b897221 */ /* 0x002fe20000000000 */
[----:B--2---:R-:W-:Y:S01]  /*38e0*/  FADD R141, R134, R141 ;  /* 0x0000008d868d7221 */ /* 0x004fe20000000000 */
[----:B---3--:R-:W-:-:S02]  /*38f0*/  FADD R98, R5, R98 ;  /* 0x0000006205627221 */ /* 0x008fc40000000000 */
[----:B------:R-:W0:Y:S01]  /*3900*/  SHFL.BFLY PT, R136, R103, 0x1, 0x1f ;  /* 0x0c201f0067887f89 */ /* 0x000e2200000e0000 */
[----:B------:R-:W-:-:S03]  /*3910*/  UIADD3.X UR5, URZ, UR5, URZ, UP0, !UPT ;  /* 0x000000053f057290 */ /* 0x000fc600087fe43f */
[----:B------:R-:W1:Y:S04]  /*3920*/  SHFL.BFLY PT, R138, R137, 0x1, 0x1f ;  /* 0x0c201f00898a7f89 */ /* 0x000e6800000e0000 */
[----:B------:R-:W2:Y:S04]  /*3930*/  SHFL.BFLY PT, R140, R141, 0x1, 0x1f ;  /* 0x0c201f008d8c7f89 */ /* 0x000ea800000e0000 */
[----:B------:R-:W3:Y:S01]  /*3940*/  SHFL.BFLY PT, R101, R98, 0x1, 0x1f ;  /* 0x0c201f0062657f89 */ /* 0x000ee200000e0000 */
[----:B------:R-:W-:Y:S01]  /*3950*/  IMAD.U32 R5, RZ, RZ, UR5 ;  /* 0x00000005ff057e24 */ /* 0x000fe2000f8e00ff */
[----:B------:R-:W-:-:S04]  /*3960*/  ISETP.LE.U32.AND P0, PT, R150, UR4, PT ;  /* 0x0000000496007c0c */ /* 0x000fc8000bf03070 */
[----:B------:R-:W-:Y:S01]  /*3970*/  ISETP.GE.U32.AND.EX P0, PT, R5, RZ, PT, P0 ;  /* 0x000000ff0500720c */ /* 0x000fe20003f06100 */
[----:B------:R-:W-:Y:S02]  /*3980*/  IMAD R6, R133, 0x10, R6 ;  /* 0x0000001085067824 */ /* 0x000fe400078e0206 */
[----:B0-----:R-:W-:Y:S01]  /*3990*/  FADD R136, R103, R136 ;  /* 0x0000008867887221 */ /* 0x001fe20000000000 */
[----:B-1----:R-:W-:Y:S01]  /*39a0*/  FADD R5, R137, R138 ;  /* 0x0000008a89057221 */ /* 0x002fe20000000000 */
[----:B--2---:R-:W-:Y:S02]  /*39b0*/  FADD R140, R141, R140 ;  /* 0x0000008c8d8c7221 */ /* 0x004fe40000000000 */
[----:B------:R-:W-:Y:S01]  /*39c0*/  FFMA R18, R3, R18, R136 ;  /* 0x0000001203127223 */ /* 0x000fe20000000088 */
[----:B---3--:R-:W-:Y:S01]  /*39d0*/  FADD R101, R98, R101 ;  /* 0x0000006562657221 */ /* 0x008fe20000000000 */
[----:B------:R-:W-:Y:S01]  /*39e0*/  FFMA R19, R4, R19, R5 ;  /* 0x0000001304137223 */ /* 0x000fe20000000005 */
[----:B------:R-:W-:Y:S01]  /*39f0*/  FFMA R132, R13, R132, R140 ;  /* 0x000000840d847223 */ /* 0x000fe2000000008c */
[----:B------:R-:W-:-:S02]  /*3a00*/  WARPGROUP.DEPBAR.LE gsb0, 0x0 ;  /* 0x00008000000079c5 */ /* 0x000fc40000010000 */
[----:B------:R-:W-:Y:S01]  /*3a10*/  FFMA R17, R102, R17, R101 ;  /* 0x0000001166117223 */ /* 0x000fe20000000065 */
[----:B------:R-:W-:Y:S01]  /*3a20*/  LEA R14, R135, R14, 0x4 ;  /* 0x0000000e870e7211 */ /* 0x000fe200078e20ff */
[----:B------:R-:W-:Y:S01]  /*3a30*/  IMAD.MOV.U32 R98, RZ, RZ, R100 ;  /* 0x000000ffff627224 */ /* 0x000fe200078e0064 */
[----:B------:R-:W-:Y:S01]  /*3a40*/  MOV R3, R97 ;  /* 0x0000006100037202 */ /* 0x000fe20000000f00 */
[----:B------:R-:W-:Y:S02]  /*3a50*/  IMAD.MOV.U32 R4, RZ, RZ, R96 ;  /* 0x000000ffff047224 */ /* 0x000fe400078e0060 */
[----:B------:R-:W-:Y:S02]  /*3a60*/  IMAD.MOV.U32 R5, RZ, RZ, R100 ;  /* 0x000000ffff057224 */ /* 0x000fe400078e0064 */
[----:B------:R-:W-:Y:S01]  /*3a70*/  IMAD.MOV.U32 R13, RZ, RZ, R99 ;  /* 0x000000ffff0d7224 */ /* 0x000fe200078e0063 */
[----:B------:R-:W-:Y:S06]  /*3a80*/  @!P0 BRA `(.L_x_1) ;  /* 0xffffffe800708947 */ /* 0x000fec000383ffff */
.L_x_0:
[----:B------:R-:W-:Y:S01]  /*3a90*/  FMUL R4, R47, 0.25 ;  /* 0x3e8000002f047820 */ /* 0x000fe20000400000 */
[----:B------:R-:W-:Y:S01]  /*3aa0*/  FSETP.GT.AND P3, PT, |R132|, 8.50705917302346158658e+37, PT ;  /* 0x7e8000008400780b */ /* 0x000fe20003f64200 */
[----:B------:R-:W-:Y:S01]  /*3ab0*/  FMUL R6, R39, 0.25 ;  /* 0x3e80000027067820 */ /* 0x000fe20000400000 */
[----:B------:R-:W-:Y:S01]  /*3ac0*/  LEA R3, R154, UR16, 0x4 ;  /* 0x000000109a037c11 */ /* 0x000fe2000f8e20ff */
[----:B------:R-:W-:Y:S01]  /*3ad0*/  FMUL R22, R51, 0.25 ;  /* 0x3e80000033167820 */ /* 0x000fe20000400000 */
[----:B------:R-:W-:Y:S01]  /*3ae0*/  FSEL R47, R4, R47, P3 ;  /* 0x0000002f042f7208 */ /* 0x000fe20001800000 */
[----:B------:R-:W-:Y:S01]  /*3af0*/  FMUL R4, R43, 0.25 ;  /* 0x3e8000002b047820 */ /* 0x000fe20000400000 */
[----:B------:R-:W-:Y:S01]  /*3b00*/  IADD3 R152, R152, R3, RZ ;  /* 0x0000000398987210 */ /* 0x000fe20007ffe0ff */
[----:B------:R-:W-:Y:S01]  /*3b10*/  FMUL R3, R46, 0.25 ;  /* 0x3e8000002e037820 */ /* 0x000fe20000400000 */
[----:B------:R-:W-:Y:S01]  /*3b20*/  FSEL R11, R6, R39, P3 ;  /* 0x00000027060b7208 */ /* 0x000fe20001800000 */
[----:B------:R-:W-:Y:S01]  /*3b30*/  FMUL R6, R31, 0.25 ;  /* 0x3e8000001f067820 */ /* 0x000fe20000400000 */
[----:B------:R-:W-:Y:S01]  /*3b40*/  FSEL R43, R4, R43, P3 ;  /* 0x0000002b042b7208 */ /* 0x000fe20001800000 */
[----:B------:R-:W-:Y:S01]  /*3b50*/  FMUL R4, R35, 0.25 ;  /* 0x3e80000023047820 */ /* 0x000fe20000400000 */
[----:B------:R-:W-:Y:S01]  /*3b60*/  FSEL R46, R3, R46, P3 ;  /* 0x0000002e032e7208 */ /* 0x000fe20001800000 */
[----:B------:R-:W-:Y:S01]  /*3b70*/  FMUL R3, R34, 0.25 ;  /* 0x3e80000022037820 */ /* 0x000fe20000400000 */
[----:B------:R-:W-:Y:S01]  /*3b80*/  FMUL R8, R27, 0.25 ;  /* 0x3e8000001b087820 */ /* 0x000fe20000400000 */
[----:B------:R-:W-:Y:S01]  /*3b90*/  FSEL R31, R6, R31, P3 ;  /* 0x0000001f061f7208 */ /* 0x000fe20001800000 */
[----:B------:R-:W-:Y:S01]  /*3ba0*/  FMUL R6, R53, 0.25 ;  /* 0x3e80000035067820 */ /* 0x000fe20000400000 */
[----:B------:R-:W-:Y:S01]  /*3bb0*/  FSEL R15, R4, R35, P3 ;  /* 0x00000023040f7208 */ /* 0x000fe20001800000 */
[----:B------:R-:W-:Y:S01]  /*3bc0*/  IMAD.MOV.U32 R4, RZ, RZ, R19 ;  /* 0x000000ffff047224 */ /* 0x000fe200078e0013 */
[----:B------:R-:W-:Y:S01]  /*3bd0*/  FSEL R34, R3, R34, P3 ;  /* 0x0000002203227208 */ /* 0x000fe20001800000 */
[----:B------:R-:W-:Y:S01]  /*3be0*/  FMUL R3, R52, 0.25 ;  /* 0x3e80000034037820 */ /* 0x000fe20000400000 */
[----:B------:R-:W-:Y:S01]  /*3bf0*/  FSEL R22, R22, R51, P3 ;  /* 0x0000003316167208 */ /* 0x000fe20001800000 */
[----:B------:R-:W-:Y:S01]  /*3c00*/  FMUL R7, R38, 0.25 ;  /* 0x3e80000026077820 */ /* 0x000fe20000400000 */
[----:B------:R-:W-:Y:S01]  /*3c10*/  FSETP.GT.AND P1, PT, |R4|, 8.50705917302346158658e+37, PT ;  /* 0x7e8000000400780b */ /* 0x000fe20003f24200 */
[----:B------:R-:W-:Y:S01]  /*3c20*/  IMAD.MOV.U32 R51, RZ, RZ, R18 ;  /* 0x000000ffff337224 */ /* 0x000fe200078e0012 */
[----:B------:R-:W-:Y:S01]  /*3c30*/  FSEL R27, R8, R27, P3 ;  /* 0x0000001b081b7208 */ /* 0x000fe20001800000 */
[----:B------:R-:W-:Y:S01]  /*3c40*/  FMUL R8, R49, 0.25 ;  /* 0x3e80000031087820 */ /* 0x000fe20000400000 */
        /* <DEDUP_REMOVED lines=8> */
[----:B------:R-:W-:Y:S01]  /*3cd0*/  FSETP.GT.AND P2, PT, |R51|, 8.50705917302346158658e+37, PT ;  /* 0x7e8000003300780b */ /* 0x000fe20003f44200 */
        /* <DEDUP_REMOVED lines=39> */
[----:B------:R-:W-:Y:S01]  /*3f50*/  MOV R92, R17 ;  /* 0x00000011005c7202 */ /* 0x000fe20000000f00 */
        /* <DEDUP_REMOVED lines=32> */
[----:B------:R-:W-:Y:S01]  /*4160*/  FMUL R3, R92, 8388608 ;  /* 0x4b0000005c037820 */ /* 0x000fe20000400000 */
[----:B------:R-:W-:Y:S01]  /*4170*/  FSEL R58, R9, R68, P0 ;  /* 0x00000044093a7208 */ /* 0x000fe20000000000 */
[----:B------:R-:W-:Y:S01]  /*4180*/  FMUL R9, R56, 0.25 ;  /* 0x3e80000038097820 */ /* 0x000fe20000400000 */
[----:B------:R-:W-:Y:S01]  /*4190*/  FSETP.GEU.AND P4, PT, R92, 1.175494350822287508e-38, PT ;  /* 0x008000005c00780b */ /* 0x000fe20003f8e000 */
[----:B------:R-:W-:Y:S01]  /*41a0*/  FMUL R21, R54, 0.25 ;  /* 0x3e80000036157820 */ /* 0x000fe20000400000 */
        /* <DEDUP_REMOVED lines=8> */
[----:B------:R-:W-:Y:S01]  /*4230*/  FMUL R13, R132, 8388608 ;  /* 0x4b000000840d7820 */ /* 0x000fe20000400000 */
[----:B------:R-:W-:Y:S01]  /*4240*/  FSEL R59, R12, R65, P0 ;  /* 0x000000410c3b7208 */ /* 0x000fe20000000000 */
[----:B------:R-:W-:Y:S01]  /*4250*/  BAR.SYNC.DEFER_BLOCKING 0x0 ;  /* 0x0000000000007b1d */ /* 0x000fe20000010000 */
[----:B------:R-:W-:Y:S01]  /*4260*/  FSEL R30, R5, R30, P3 ;  /* 0x0000001e051e7208 */ /* 0x000fe20001800000 */
[----:B------:R-:W-:Y:S01]  /*4270*/  FMUL R5, R26, 0.25 ;  /* 0x3e8000001a057820 */ /* 0x000fe20000400000 */
[----:B------:R-:W-:Y:S01]  /*4280*/  FSETP.GEU.AND P6, PT, R51, 1.175494350822287508e-38, PT ;  /* 0x008000003300780b */ /* 0x000fe20003fce000 */
[----:B------:R-:W-:Y:S01]  /*4290*/  FMUL R73, R64, 0.25 ;  /* 0x3e80000040497820 */ /* 0x000fe20000400000 */
[----:B------:R-:W-:Y:S01]  /*42a0*/  FSEL R3, R3, R92, !P4 ;  /* 0x0000005c03037208 */ /* 0x000fe20006000000 */
[----:B------:R-:W-:Y:S01]  /*42b0*/  IMAD R151, R151, 0x8, R152 ;  /* 0x0000000897977824 */ /* 0x000fe200078e0298 */
[----:B------:R-:W-:Y:S01]  /*42c0*/  FSEL R12, RZ, -23, P4 ;  /* 0xc1b80000ff0c7808 */ /* 0x000fe20002000000 */
[----:B------:R-:W-:Y:S01]  /*42d0*/  ULDC.64 UR4, c[0x0][0x270] ;  /* 0x00009c0000047ab9 */ /* 0x000fe20000000a00 */
[----:B------:R-:W-:Y:S01]  /*42e0*/  FSEL R101, R9, R56, P0 ;  /* 0x0000003809657208 */ /* 0x000fe20000000000 */
[----:B------:R-:W-:Y:S01]  /*42f0*/  FMUL R9, R4, 8388608 ;  /* 0x4b00000004097820 */ /* 0x000fe20000400000 */
[----:B------:R-:W-:Y:S01]  /*4300*/  FSETP.GEU.AND P4, PT, R132, 1.175494350822287508e-38, PT ;  /* 0x008000008400780b */ /* 0x000fe20003f8e000 */
[----:B------:R-:W-:Y:S01]  /*4310*/  VIADD R80, R3, 0xc0cafb0d ;  /* 0xc0cafb0d03507836 */ /* 0x000fe20000000000 */
[----:B------:R-:W-:Y:S01]  /*4320*/  FSEL R20, R20, R55, P3 ;  /* 0x0000003714147208 */ /* 0x000fe20001800000 */
[----:B------:R-:W-:Y:S01]  /*4330*/  FMUL R55, R24, 0.25 ;  /* 0x3e80000018377820 */ /* 0x000fe20000400000 */
[----:B------:R-:W-:Y:S01]  /*4340*/  FSEL R21, R21, R54, P3 ;  /* 0x0000003615157208 */ /* 0x000fe20001800000 */
[----:B------:R-:W-:Y:S01]  /*4350*/  FMUL R54, R25, 0.25 ;  /* 0x3e80000019367820 */ /* 0x000fe20000400000 */
[----:B------:R-:W-:Y:S01]  /*4360*/  FSEL R23, R23, R50, P3 ;  /* 0x0000003217177208 */ /* 0x000fe20001800000 */
[----:B------:R-:W-:Y:S01]  /*4370*/  FMUL R50, R29, 0.25 ;  /* 0x3e8000001d327820 */ /* 0x000fe20000400000 */
[----:B------:R-:W-:Y:S01]  /*4380*/  FSETP.GEU.AND P5, PT, R4, 1.175494350822287508e-38, PT ;  /* 0x008000000400780b */ /* 0x000fe20003fae000 */
[----:B------:R-:W-:Y:S01]  /*4390*/  UIMAD UR4, UR7, UR4, URZ ;  /* 0x00000004070472a4 */ /* 0x000fe2000f8e023f */
[----:B------:R-:W-:-:S02]  /*43a0*/  FSEL R61, R8, R61, P0 ;  /* 0x0000003d083d7208 */ /* 0x000fc40000000000 */
[----:B------:R-:W-:Y:S01]  /*43b0*/  FSEL R10, R10, R51, !P6 ;  /* 0x000000330a0a7208 */ /* 0x000fe20007000000 */
[----:B------:R-:W-:Y:S01]  /*43c0*/  USHF.L.U32 UR6, UR4, 0x1, URZ ;  /* 0x0000000104067899 */ /* 0x000fe2000800063f */
[----:B------:R-:W-:Y:S02]  /*43d0*/  FSEL R17, RZ, -23, P6 ;  /* 0xc1b80000ff117808 */ /* 0x000fe40003000000 */
[C---:B------:R-:W-:Y:S02]  /*43e0*/  FSETP.GEU.AND P6, PT, |R132|.reuse, 1.175494350822287508e-38, PT ;  /* 0x008000008400780b */ /* 0x040fe40003fce200 */
[----:B------:R-:W-:Y:S01]  /*43f0*/  FSEL R8, R13, R132, !P4 ;  /* 0x000000840d087208 */ /* 0x000fe20006000000 */
[----:B------:R-:W-:Y:S01]  /*4400*/  @P3 FMUL R132, R132, 0.25 ;  /* 0x3e80000084843820 */ /* 0x000fe20000400000 */
[----:B------:R-:W-:Y:S02]  /*4410*/  FSEL R5, R5, R26, P3 ;  /* 0x0000001a05057208 */ /* 0x000fe40001800000 */
[----:B------:R-:W-:Y:S01]  /*4420*/  FSEL R9, R9, R4, !P5 ;  /* 0x0000000409097208 */ /* 0x000fe20006800000 */
[----:B------:R-:W-:Y:S01]  /*4430*/  VIADD R57, R8, 0xc0cafb0d ;  /* 0xc0cafb0d08397836 */ /* 0x000fe20000000000 */
[C---:B------:R-:W-:Y:S01]  /*4440*/  FSETP.GEU.AND P3, PT, |R4|.reuse, 1.175494350822287508e-38, PT ;  /* 0x008000000400780b */ /* 0x040fe20003f6e200 */
[----:B------:R-:W-:Y:S01]  /*4450*/  @P1 FMUL R4, R4, 0.25 ;  /* 0x3e80000004041820 */ /* 0x000fe20000400000 */
[----:B------:R-:W-:Y:S01]  /*4460*/  FSEL R35, R35, R40, P1 ;  /* 0x0000002823237208 */ /* 0x000fe20000800000 */
[----:B------:R-:W-:Y:S01]  /*4470*/  VIADD R56, R9, 0xc0cafb0d ;  /* 0xc0cafb0d09387836 */ /* 0x000fe20000000000 */
[----:B------:R-:W-:Y:S01]  /*4480*/  FSEL R50, R50, R29, P1 ;  /* 0x0000001d32327208 */ /* 0x000fe20000800000 */
[----:B------:R-:W-:Y:S01]  /*4490*/  @!P6 FMUL R132, R132, 16777216 ;  /* 0x4b8000008484e820 */ /* 0x000fe20000400000 */
[----:B------:R-:W-:Y:S01]  /*44a0*/  FSEL R54, R54, R25, P1 ;  /* 0x0000001936367208 */ /* 0x000fe20000800000 */
[----:B------:R-:W-:Y:S01]  /*44b0*/  @!P6 FMUL R46, R46, 16777216 ;  /* 0x4b8000002e2ee820 */ /* 0x000fe20000400000 */
[----:B------:R-:W-:Y:S01]  /*44c0*/  FSEL R55, R55, R24, P1 ;  /* 0x0000001837377208 */ /* 0x000fe20000800000 */
[----:B------:R-:W-:Y:S01]  /*44d0*/  @!P6 FMUL R42, R42, 16777216 ;  /* 0x4b8000002a2ae820 */ /* 0x000fe20000400000 */
[C---:B------:R-:W-:Y:S01]  /*44e0*/  FSETP.GEU.AND P1, PT, |R51|.reuse, 1.175494350822287508e-38, PT ;  /* 0x008000003300780b */ /* 0x040fe20003f2e200 */
[----:B------:R-:W-:Y:S01]  /*44f0*/  @P2 FMUL R51, R51, 0.25 ;  /* 0x3e80000033332820 */ /* 0x000fe20000400000 */
[----:B------:R-:W-:Y:S01]  /*4500*/  FSETP.GEU.AND P2, PT, |R92|, 1.175494350822287508e-38, PT ;  /* 0x008000005c00780b */ /* 0x000fe20003f4e200 */
[----:B------:R-:W-:Y:S01]  /*4510*/  @!P3 FMUL R4, R4, 16777216 ;  /* 0x4b8000000404b820 */ /* 0x000fe20000400000 */
[----:B------:R-:W-:Y:S01]  /*4520*/  @P0 FMUL R92, R92, 0.25 ;  /* 0x3e8000005c5c0820 */ /* 0x000fe20000400000 */
[----:B------:R-:W-:Y:S01]  /*4530*/  MUFU.RCP R132, R132 ;  /* 0x0000008400847308 */ /* 0x000fe20000001000 */
[----:B------:R-:W-:Y:S01]  /*4540*/  IADD3 R93, R10, -0x3f3504f3, RZ ;  /* 0xc0cafb0d0a5d7810 */ /* 0x000fe20007ffe0ff */
[----:B------:R-:W-:Y:S01]  /*4550*/  @!P3 FMUL R53, R53, 16777216 ;  /* 0x4b8000003535b820 */ /* 0x000fe20000400000 */
[----:B------:R-:W-:Y:S01]  /*4560*/  LOP3.LUT R80, R80, 0xff800000, RZ, 0xc0, !PT ;  /* 0xff80000050507812 */ /* 0x000fe200078ec0ff */
[----:B------:R-:W-:Y:S01]  /*4570*/  @!P3 FMUL R6, R6, 16777216 ;  /* 0x4b8000000606b820 */ /* 0x000fe20000400000 */
[----:B------:R-:W-:Y:S01]  /*4580*/  LOP3.LUT R57, R57, 0xff800000, RZ, 0xc0, !PT ;  /* 0xff80000039397812 */ /* 0x000fe200078ec0ff */
[----:B------:R-:W-:Y:S01]  /*4590*/  @!P6 FMUL R34, R34, 16777216 ;  /* 0x4b8000002222e820 */ /* 0x000fe20000400000 */
[----:B------:R-:W-:Y:S01]  /*45a0*/  LOP3.LUT R93, R93, 0xff800000, RZ, 0xc0, !PT ;  /* 0xff8000005d5d7812 */ /* 0x000fe200078ec0ff */
[----:B------:R-:W-:Y:S01]  /*45b0*/  @!P1 FMUL R51, R51, 16777216 ;  /* 0x4b80000033339820 */ /* 0x000fe20000400000 */
[----:B------:R-:W0:Y:S01]  /*45c0*/  MUFU.RCP R4, R4 ;  /* 0x0000000400047308 */ /* 0x000e220000001000 */
[----:B------:R-:W-:Y:S01]  /*45d0*/  @!P2 FMUL R92, R92, 16777216 ;  /* 0x4b8000005c5ca820 */ /* 0x000fe20000400000 */
[----:B------:R-:W-:Y:S01]  /*45e0*/  LOP3.LUT R56, R56, 0xff800000, RZ, 0xc0, !PT ;  /* 0xff80000038387812 */ /* 0x000fe200078ec0ff */
[----:B------:R-:W-:Y:S01]  /*45f0*/  @!P6 FMUL R30, R30, 16777216 ;  /* 0x4b8000001e1ee820 */ /* 0x000fe20000400000 */
[----:B------:R-:W-:Y:S01]  /*4600*/  I2FP.F32.S32 R13, R80 ;  /* 0x00000050000d7245 */ /* 0x000fe20000201400 */
[----:B------:R-:W-:Y:S01]  /*4610*/  @!P6 FMUL R27, R27, 16777216 ;  /* 0x4b8000001b1be820 */ /* 0x000fe20000400000 */
[----:B------:R-:W-:Y:S01]  /*4620*/  FSEL R24, RZ, -23, P4 ;  /* 0xc1b80000ff187808 */ /* 0x000fe20002000000 */
[----:B------:R-:W-:Y:S01]  /*4630*/  @!P6 FMUL R5, R5, 16777216 ;  /* 0x4b8000000505e820 */ /* 0x000fe20000400000 */
[----:B------:R-:W1:Y:S01]  /*4640*/  MUFU.RCP R51, R51 ;  /* 0x0000003300337308 */ /* 0x000e620000001000 */
[----:B------:R-:W-:Y:S01]  /*4650*/  I2FP.F32.S32 R25, R57 ;  /* 0x0000003900197245 */ /* 0x000fe20000201400 */
[----:B------:R-:W-:Y:S01]  /*4660*/  FFMA.FTZ R12, R13, 1.1920928955078125e-07, R12 ;  /* 0x340000000d0c7823 */ /* 0x000fe2000001000c */
[----:B------:R-:W-:Y:S01]  /*4670*/  I2FP.F32.S32 R14, R93 ;  /* 0x0000005d000e7245 */ /* 0x000fe20000201400 */
[----:B------:R-:W-:Y:S01]  /*4680*/  @!P3 FMUL R49, R49, 16777216 ;  /* 0x4b8000003131b820 */ /* 0x000fe20000400000 */
[----:B------:R-:W-:Y:S01]  /*4690*/  FSEL R18, RZ, -23, P5 ;  /* 0xc1b80000ff127808 */ /* 0x000fe20002800000 */
[----:B------:R-:W-:Y:S01]  /*46a0*/  @!P3 FMUL R45, R45, 16777216 ;  /* 0x4b8000002d2db820 */ /* 0x000fe20000400000 */
[----:B------:R-:W-:Y:S01]  /*46b0*/  I2FP.F32.S32 R19, R56 ;  /* 0x0000003800137245 */ /* 0x000fe20000201400 */
[----:B------:R-:W2:Y:S01]  /*46c0*/  MUFU.RCP R92, R92 ;  /* 0x0000005c005c7308 */ /* 0x000ea20000001000 */
[----:B------:R-:W-:Y:S01]  /*46d0*/  @!P3 FMUL R7, R7, 16777216 ;  /* 0x4b8000000707b820 */ /* 0x000fe20000400000 */
[----:B------:R-:W-:Y:S01]  /*46e0*/  @!P3 FMUL R54, R54, 16777216 ;  /* 0x4b8000003636b820 */ /* 0x000fe20000400000 */
[----:B------:R-:W-:Y:S01]  /*46f0*/  FFMA.FTZ R13, R25, 1.1920928955078125e-07, R24 ;  /* 0x34000000190d7823 */ /* 0x000fe20000010018 */
[----:B------:R-:W-:Y:S01]  /*4700*/  @!P3 FMUL R52, R52, 16777216 ;  /* 0x4b8000003434b820 */ /* 0x000fe20000400000 */
        /* <DEDUP_REMOVED lines=11> */
[----:B------:R-:W-:Y:S01]  /*47c0*/  FSEL R73, R73, R64, P0 ;  /* 0x0000004049497208 */ /* 0x000fe20000000000 */
[----:B------:R-:W-:Y:S01]  /*47d0*/  FFMA.FTZ R17, R14, 1.1920928955078125e-07, R17 ;  /* 0x340000000e117823 */ /* 0x000fe20000010011 */
[C---:B0-----:R-:W-:Y:S01]  /*47e0*/  FMUL R24, R4.reuse, R53 ;  /* 0x0000003504187220 */ /* 0x041fe20000400000 */
[----:B------:R-:W-:Y:S01]  /*47f0*/  @!P2 FMUL R95, R95, 16777216 ;  /* 0x4b8000005f5fa820 */ /* 0x000fe20000400000 */
[----:B------:R-:W-:Y:S01]  /*4800*/  @!P2 FMUL R101, R101, 16777216 ;  /* 0x4b8000006565a820 */ /* 0x000fe20000400000 */
[----:B------:R-:W-:Y:S01]  /*4810*/  FFMA.FTZ R14, R19, 1.1920928955078125e-07, R18 ;  /* 0x34000000130e7823 */ /* 0x000fe20000010012 */
[----:B------:R-:W-:Y:S01]  /*4820*/  FMUL R53, R4, R6 ;  /* 0x0000000604357220 */ /* 0x000fe20000400000 */
[C---:B------:R-:W-:Y:S01]  /*4830*/  FMUL R26, R132.reuse, R46 ;  /* 0x0000002e841a7220 */ /* 0x040fe20000400000 */
[C---:B------:R-:W-:Y:S01]  /*4840*/  FMUL R28, R132.reuse, R42 ;  /* 0x0000002a841c7220 */ /* 0x040fe20000400000 */
[C---:B------:R-:W-:Y:S01]  /*4850*/  FMUL R38, R132.reuse, R34 ;  /* 0x0000002284267220 */ /* 0x040fe20000400000 */
[C---:B------:R-:W-:Y:S01]  /*4860*/  FMUL R41, R132.reuse, R30 ;  /* 0x0000001e84297220 */ /* 0x040fe20000400000 */
[C---:B------:R-:W-:Y:S01]  /*4870*/  FMUL R64, R132.reuse, R27 ;  /* 0x0000001b84407220 */ /* 0x040fe20000400000 */
[----:B------:R-:W-:Y:S01]  /*4880*/  FMUL R65, R132, R5 ;  /* 0x0000000584417220 */ /* 0x000fe20000400000 */
[C---:B------:R-:W-:Y:S01]  /*4890*/  FMUL R29, R4.reuse, R49 ;  /* 0x00000031041d7220 */ /* 0x040fe20000400000 */
        /* <DEDUP_REMOVED lines=12> */
[----:B------:R-:W-:Y:S01]  /*4960*/  FMUL R7, R4, R55 ;  /* 0x0000003704077220 */ /* 0x000fe20000400000 */
[C---:B-1----:R-:W-:Y:S01]  /*4970*/  FMUL R5, R51.reuse, R90 ;  /* 0x0000005a33057220 */ /* 0x042fe20000400000 */
[----:B------:R-:W-:Y:S01]  /*4980*/  FMUL R54, R51, R91 ;  /* 0x0000005b33367220 */ /* 0x000fe20000400000 */
[C---:B--2---:R-:W-:Y:S01]  /*4990*/  FMUL R4, R92.reuse, R95 ;  /* 0x0000005f5c047220 */ /* 0x044fe20000400000 */
[----:B------:R-:W-:Y:S01]  /*49a0*/  FMUL R101, R92, R101 ;  /* 0x000000655c657220 */ /* 0x000fe20000400000 */
[----:B------:R-:W-:Y:S01]  /*49b0*/  @!P2 FMUL R73, R73, 16777216 ;  /* 0x4b8000004949a820 */ /* 0x000fe20000400000 */
[----:B------:R-:W-:Y:S01]  /*49c0*/  IADD3 R93, R10, -R93, RZ ;  /* 0x8000005d0a5d7210 */ /* 0x000fe20007ffe0ff */
[----:B------:R-:W-:Y:S01]  /*49d0*/  IMAD.IADD R80, R3, 0x1, -R80 ;  /* 0x0000000103507824 */ /* 0x000fe200078e0a50 */
[----:B------:R-:W-:Y:S01]  /*49e0*/  F2FP.BF16.F32.PACK_AB R5, R5, R54 ;  /* 0x000000360505723e */ /* 0x000fe200000010ff */
[----:B------:R-:W-:Y:S01]  /*49f0*/  FMUL R54, R92, R73 ;  /* 0x000000495c367220 */ /* 0x000fe20000400000 */
[----:B------:R-:W-:Y:S01]  /*4a00*/  F2FP.BF16.F32.PACK_AB R6, R6, R7 ;  /* 0x000000070606723e */ /* 0x000fe200000010ff */
[----:B------:R-:W-:Y:S01]  /*4a10*/  FADD R93, R93, -1 ;  /* 0xbf8000005d5d7421 */ /* 0x000fe20000000000 */
[----:B------:R-:W-:Y:S01]  /*4a20*/  F2FP.BF16.F32.PACK_AB R4, R4, R101 ;  /* 0x000000650404723e */ /* 0x000fe200000010ff */
[----:B------:R-:W-:Y:S01]  /*4a30*/  FADD R80, R80, -1 ;  /* 0xbf80000050507421 */ /* 0x000fe20000000000 */
[----:B------:R-:W-:Y:S01]  /*4a40*/  F2FP.BF16.F32.PACK_AB R7, R64, R65 ;  /* 0x000000414007723e */ /* 0x000fe200000010ff */
[----:B------:R-:W-:Y:S01]  /*4a50*/  IMAD.IADD R56, R9, 0x1, -R56 ;  /* 0x0000000109387824 */ /* 0x000fe200078e0a38 */
[----:B------:R-:W-:Y:S01]  /*4a60*/  MOV R73, 0x3dc6b27f ;  /* 0x3dc6b27f00497802 */ /* 0x000fe20000000f00 */
[----:B------:R-:W-:Y:S01]  /*4a70*/  @!P2 FMUL R85, R85, 16777216 ;  /* 0x4b8000005555a820 */ /* 0x000fe20000400000 */
[----:B------:R-:W-:Y:S01]  /*4a80*/  IADD3 R57, R8, -R57, RZ ;  /* 0x8000003908397210 */ /* 0x000fe20007ffe0ff */
[----:B------:R0:W-:Y:S01]  /*4a90*/  STSM.16.M88.4 [R151], R4 ;  /* 0x0000000497007844 */ /* 0x0001e20000000200 */
[----:B------:R-:W-:Y:S01]  /*4aa0*/  FADD R56, R56, -1 ;  /* 0xbf80000038387421 */ /* 0x000fe20000000000 */
[----:B------:R-:W-:Y:S01]  /*4ab0*/  @!P2 FMUL R84, R84, 16777216 ;  /* 0x4b8000005454a820 */ /* 0x000fe20000400000 */
[----:B------:R-:W-:Y:S01]  /*4ac0*/  @!P2 FMUL R81, R81, 16777216 ;  /* 0x4b8000005151a820 */ /* 0x000fe20000400000 */
[----:B------:R-:W-:Y:S01]  /*4ad0*/  FADD R57, R57, -1 ;  /* 0xbf80000039397421 */ /* 0x000fe20000000000 */
        /* <DEDUP_REMOVED lines=10> */
[----:B------:R-:W-:Y:S01]  /*4b80*/  ISETP.GE.U32.AND P2, PT, R3, 0x7f800000, PT ;  /* 0x7f8000000300780c */ /* 0x000fe20003f46070 */
[-C--:B0-----:R-:W-:Y:S01]  /*4b90*/  FFMA.FTZ R4, R93, R73.reuse, -0.16845393180847167969 ;  /* 0xbe2c7f305d047423 */ /* 0x081fe20000010049 */
[-C--:B------:R-:W-:Y:S01]  /*4ba0*/  FFMA.FTZ R5, R80, R73.reuse, -0.16845393180847167969 ;  /* 0xbe2c7f3050057423 */ /* 0x080fe20000010049 */
[-C--:B------:R-:W-:Y:S01]  /*4bb0*/  FFMA.FTZ R6, R57, R73.reuse, -0.16845393180847167969 ;  /* 0xbe2c7f3039067423 */ /* 0x080fe20000010049 */
[----:B------:R-:W-:Y:S01]  /*4bc0*/  FFMA.FTZ R7, R56, R73, -0.16845393180847167969 ;  /* 0xbe2c7f3038077423 */ /* 0x000fe20000010049 */
[----:B------:R-:W-:Y:S01]  /*4bd0*/  FFMA.FTZ R4, R93, R4, 0.1716887056827545166 ;  /* 0x3e2fcf2a5d047423 */ /* 0x000fe20000010004 */
[----:B------:R-:W-:Y:S01]  /*4be0*/  FFMA.FTZ R5, R80, R5, 0.1716887056827545166 ;  /* 0x3e2fcf2a50057423 */ /* 0x000fe20000010005 */
[----:B------:R-:W-:Y:S01]  /*4bf0*/  FFMA.FTZ R6, R57, R6, 0.1716887056827545166 ;  /* 0x3e2fcf2a39067423 */ /* 0x000fe20000010006 */
[----:B------:R-:W-:Y:S01]  /*4c00*/  FFMA.FTZ R7, R56, R7, 0.1716887056827545166 ;  /* 0x3e2fcf2a38077423 */ /* 0x000fe20000010007 */
[----:B------:R-:W-:Y:S01]  /*4c10*/  FFMA.FTZ R4, R93, R4, -0.17900948226451873779 ;  /* 0xbe374e435d047423 */ /* 0x000fe20000010004 */
[----:B------:R-:W-:Y:S01]  /*4c20*/  FFMA.FTZ R5, R80, R5, -0.17900948226451873779 ;  /* 0xbe374e4350057423 */ /* 0x000fe20000010005 */
[----:B------:R-:W-:Y:S01]  /*4c30*/  FFMA.FTZ R6, R57, R6, -0.17900948226451873779 ;  /* 0xbe374e4339067423 */ /* 0x000fe20000010006 */
[----:B------:R-:W-:Y:S01]  /*4c40*/  FFMA.FTZ R7, R56, R7, -0.17900948226451873779 ;  /* 0xbe374e4338077423 */ /* 0x000fe20000010007 */
[----:B------:R-:W-:Y:S01]  /*4c50*/  FFMA.FTZ R4, R93, R4, 0.20512372255325317383 ;  /* 0x3e520bf45d047423 */ /* 0x000fe20000010004 */
[----:B------:R-:W-:Y:S01]  /*4c60*/  FFMA.FTZ R5, R80, R5, 0.20512372255325317383 ;  /* 0x3e520bf450057423 */ /* 0x000fe20000010005 */
[----:B------:R-:W-:Y:S01]  /*4c70*/  FFMA.FTZ R6, R57, R6, 0.20512372255325317383 ;  /* 0x3e520bf439067423 */ /* 0x000fe20000010006 */
[----:B------:R-:W-:Y:S01]  /*4c80*/  @!P1 FMUL R74, R74, 16777216 ;  /* 0x4b8000004a4a9820 */ /* 0x000fe20000400000 */
[C---:B------:R-:W-:Y:S01]  /*4c90*/  FFMA.FTZ R4, R93.reuse, R4, -0.24046532809734344482 ;  /* 0xbe763c8b5d047423 */ /* 0x040fe20000010004 */
[----:B------:R-:W-:Y:S01]  /*4ca0*/  FFMA.FTZ R5, R80, R5, -0.24046532809734344482 ;  /* 0xbe763c8b50057423 */ /* 0x000fe20000010005 */
[----:B------:R-:W-:Y:S01]  /*4cb0*/  ISETP.GE.U32.AND P3, PT, R10, 0x7f800000, PT ;  /* 0x7f8000000a00780c */ /* 0x000fe20003f66070 */
[----:B------:R-:W-:Y:S01]  /*4cc0*/  FFMA.FTZ R7, R56, R7, 0.20512372255325317383 ;  /* 0x3e520bf438077423 */ /* 0x000fe20000010007 */
[----:B------:R-:W-:Y:S01]  /*4cd0*/  FFMA.FTZ R4, R93, R4, 0.28857114911079406738 ;  /* 0x3e93bf995d047423 */ /* 0x000fe20000010004 */
[C---:B------:R-:W-:Y:S01]  /*4ce0*/  FFMA.FTZ R5, R80.reuse, R5, 0.28857114911079406738 ;  /* 0x3e93bf9950057423 */ /* 0x040fe20000010005 */
[----:B------:R-:W-:Y:S01]  /*4cf0*/  FFMA.FTZ R6, R57, R6, -0.24046532809734344482 ;  /* 0xbe763c8b39067423 */ /* 0x000fe20000010006 */
[----:B------:R-:W-:Y:S01]  /*4d00*/  FMUL R55, R51, R74 ;  /* 0x0000004a33377220 */ /* 0x000fe20000400000 */
[----:B------:R-:W-:Y:S01]  /*4d10*/  FFMA.FTZ R4, R93, R4, -0.36067417263984680176 ;  /* 0xbeb8aa495d047423 */ /* 0x000fe20000010004 */
[----:B------:R-:W-:Y:S01]  /*4d20*/  FFMA.FTZ R5, R80, R5, -0.36067417263984680176 ;  /* 0xbeb8aa4950057423 */ /* 0x000fe20000010005 */
[----:B------:R-:W-:Y:S01]  /*4d30*/  FFMA.FTZ R7, R56, R7, -0.24046532809734344482 ;  /* 0xbe763c8b38077423 */ /* 0x000fe20000010007 */
[----:B------:R-:W-:Y:S01]  /*4d40*/  FFMA.FTZ R6, R57, R6, 0.28857114911079406738 ;  /* 0x3e93bf9939067423 */ /* 0x000fe20000010006 */
[----:B------:R-:W-:Y:S01]  /*4d50*/  FFMA.FTZ R4, R93, R4, 0.48089820146560668945 ;  /* 0x3ef6384a5d047423 */ /* 0x000fe20000010004 */
[----:B------:R-:W-:Y:S01]  /*4d60*/  FFMA.FTZ R5, R80, R5, 0.48089820146560668945 ;  /* 0x3ef6384a50057423 */ /* 0x000fe20000010005 */
[----:B------:R-:W-:Y:S01]  /*4d70*/  @!P1 FMUL R63, R63, 16777216 ;  /* 0x4b8000003f3f9820 */ /* 0x000fe20000400000 */
[----:B------:R-:W-:Y:S01]  /*4d80*/  @!P1 FMUL R62, R62, 16777216 ;  /* 0x4b8000003e3e9820 */ /* 0x000fe20000400000 */
[----:B------:R-:W-:Y:S01]  /*4d90*/  FFMA.FTZ R4, R93, R4, -0.72134751081466674805 ;  /* 0xbf38aa3b5d047423 */ /* 0x000fe20000010004 */
[----:B------:R-:W-:Y:S01]  /*4da0*/  FFMA.FTZ R5, R80, R5, -0.72134751081466674805 ;  /* 0xbf38aa3b50057423 */ /* 0x000fe20000010005 */
[----:B------:R-:W-:Y:S01]  /*4db0*/  FFMA.FTZ R7, R56, R7, 0.28857114911079406738 ;  /* 0x3e93bf9938077423 */ /* 0x000fe20000010007 */
[----:B------:R-:W-:Y:S01]  /*4dc0*/  FFMA.FTZ R6, R57, R6, -0.36067417263984680176 ;  /* 0xbeb8aa4939067423 */ /* 0x000fe20000010006 */
[----:B------:R-:W-:Y:S01]  /*4dd0*/  FMUL R4, R93, R4 ;  /* 0x000000045d047220 */ /* 0x000fe20000400000 */
[C---:B------:R-:W-:Y:S01]  /*4de0*/  FMUL R5, R80.reuse, R5 ;  /* 0x0000000550057220 */ /* 0x040fe20000400000 */
[----:B------:R-:W-:Y:S01]  /*4df0*/  FSETP.NEU.AND P0, PT, R3, RZ, PT ;  /* 0x000000ff0300720b */ /* 0x000fe20003f0d000 */
[----:B------:R-:W-:Y:S01]  /*4e00*/  FMUL R63, R51, R63 ;  /* 0x0000003f333f7220 */ /* 0x000fe20000400000 */
[----:B------:R-:W-:Y:S01]  /*4e10*/  FMUL R4, R93, R4 ;  /* 0x000000045d047220 */ /* 0x000fe20000400000 */
[----:B------:R-:W-:Y:S01]  /*4e20*/  FMUL R5, R80, R5 ;  /* 0x0000000550057220 */ /* 0x000fe20000400000 */
[----:B------:R-:W-:Y:S01]  /*4e30*/  FMUL R62, R51, R62 ;  /* 0x0000003e333e7220 */ /* 0x000fe20000400000 */
[----:B------:R-:W-:Y:S01]  /*4e40*/  FMUL R61, R92, R61 ;  /* 0x0000003d5c3d7220 */ /* 0x000fe20000400000 */
[----:B------:R-:W-:Y:S01]  /*4e50*/  FFMA.FTZ R4, R93, 1.4426950216293334961, R4 ;  /* 0x3fb8aa3b5d047823 */ /* 0x000fe20000010004 */
[----:B------:R-:W-:Y:S01]  /*4e60*/  FFMA.FTZ R5, R80, 1.4426950216293334961, R5 ;  /* 0x3fb8aa3b50057823 */ /* 0x000fe20000010005 */
[----:B------:R-:W-:Y:S01]  /*4e70*/  FMUL R60, R92, R60 ;  /* 0x0000003c5c3c7220 */ /* 0x000fe20000400000 */
[----:B------:R-:W-:Y:S01]  /*4e80*/  FFMA.FTZ R7, R56, R7, -0.36067417263984680176 ;  /* 0xbeb8aa4938077423 */ /* 0x000fe20000010007 */
[----:B------:R-:W-:Y:S01]  /*4e90*/  FADD R74, R17, R4 ;  /* 0x00000004114a7221 */ /* 0x000fe20000000000 */
[----:B------:R-:W-:-:S02]  /*4ea0*/  @P2 IMAD.MOV.U32 R4, RZ, RZ, 0x7f800000 ;  /* 0x7f800000ff042424 */ /* 0x000fc400078e00ff */
[----:B------:R-:W-:Y:S01]  /*4eb0*/  FADD R73, R12, R5 ;  /* 0x000000050c497221 */ /* 0x000fe20000000000 */
[----:B------:R-:W-:Y:S01]  /*4ec0*/  @P3 MOV R5, 0x7f800000 ;  /* 0x7f80000000053802 */ /* 0x000fe20000000f00 */
[----:B------:R-:W-:Y:S01]  /*4ed0*/  FFMA.FTZ R6, R57, R6, 0.48089820146560668945 ;  /* 0x3ef6384a39067423 */ /* 0x000fe20000010006 */
[----:B------:R-:W-:Y:S01]  /*4ee0*/  @P2 FFMA.FTZ R73, R3, R4, +INF ;  /* 0x7f80000003492423 */ /* 0x000fe20000010004 */
[----:B------:R-:W-:Y:S01]  /*4ef0*/  LOP3.LUT R3, R2, 0x7f, RZ, 0xc0, !PT ;  /* 0x0000007f02037812 */ /* 0x000fe200078ec0ff */
[----:B------:R-:W-:Y:S01]  /*4f00*/  FFMA.FTZ R7, R56, R7, 0.48089820146560668945 ;  /* 0x3ef6384a38077423 */ /* 0x000fe20000010007 */
[----:B------:R-:W-:Y:S01]  /*4f10*/  FFMA.FTZ R6, R57, R6, -0.72134751081466674805 ;  /* 0xbf38aa3b39067423 */ /* 0x000fe20000010006 */
[----:B------:R-:W-:Y:S01]  /*4f20*/  @P3 FFMA.FTZ R74, R10, R5, +INF ;  /* 0x7f8000000a4a3423 */ /* 0x000fe20000010005 */
[----:B------:R-:W-:Y:S01]  /*4f30*/  LEA R3, R3, UR16, 0x4 ;  /* 0x0000001003037c11 */ /* 0x000fe2000f8e20ff */
[C---:B------:R-:W-:Y:S01]  /*4f40*/  FFMA.FTZ R7, R56.reuse, R7, -0.72134751081466674805 ;  /* 0xbf38aa3b38077423 */ /* 0x040fe20000010007 */
[----:B------:R-:W-:Y:S01]  /*4f50*/  F2FP.BF16.F32.PACK_AB R4, R61, R60 ;  /* 0x0000003c3d04723e */ /* 0x000fe200000010ff */
[----:B------:R-:W-:Y:S01]  /*4f60*/  FMUL R6, R57, R6 ;  /* 0x0000000639067220 */ /* 0x000fe20000400000 */
[----:B------:R-:W-:Y:S01]  /*4f70*/  F2FP.BF16.F32.PACK_AB R5, R63, R62 ;  /* 0x0000003e3f05723e */ /* 0x000fe200000010ff */
[----:B------:R-:W-:Y:S01]  /*4f80*/  BAR.SYNC.DEFER_BLOCKING 0x0 ;  /* 0x0000000000007b1d */ /* 0x000fe20000010000 */
[----:B------:R-:W-:Y:S01]  /*4f90*/  ISETP.GE.U32.AND P4, PT, R9, 0x7f800000, PT ;  /* 0x7f8000000900780c */ /* 0x000fe20003f86070 */
[C---:B------:R-:W-:Y:S01]  /*4fa0*/  FMUL R7, R56.reuse, R7 ;  /* 0x0000000738077220 */ /* 0x040fe20000400000 */
[----:B------:R-:W-:Y:S01]  /*4fb0*/  FMUL R6, R57, R6 ;  /* 0x0000000639067220 */ /* 0x000fe20000400000 */
[----:B------:R-:W-:Y:S01]  /*4fc0*/  @!P6 FMUL R31, R31, 16777216 ;  /* 0x4b8000001f1fe820 */ /* 0x000fe20000400000 */
[----:B------:R-:W-:Y:S01]  /*4fd0*/  @!P1 FMUL R75, R75, 16777216 ;  /* 0x4b8000004b4b9820 */ /* 0x000fe20000400000 */
[----:B------:R-:W-:Y:S01]  /*4fe0*/  FMUL R7, R56, R7 ;  /* 0x0000000738077220 */ /* 0x000fe20000400000 */
[----:B------:R-:W-:Y:S01]  /*4ff0*/  FFMA.FTZ R6, R57, 1.4426950216293334961, R6 ;  /* 0x3fb8aa3b39067823 */ /* 0x000fe20000010006 */
[----:B------:R-:W-:Y:S01]  /*5000*/  FMUL R68, R92, R76 ;  /* 0x0000004c5c447220 */ /* 0x000fe20000400000 */
[----:B------:R-:W-:Y:S01]  /*5010*/  FMUL R40, R132, R31 ;  /* 0x0000001f84287220 */ /* 0x000fe20000400000 */
[----:B------:R-:W-:Y:S01]  /*5020*/  FFMA.FTZ R7, R56, 1.4426950216293334961, R7 ;  /* 0x3fb8aa3b38077823 */ /* 0x000fe20000010007 */
[----:B------:R-:W-:Y:S01]  /*5030*/  FADD R76, R13, R6 ;  /* 0x000000060d4c7221 */ /* 0x000fe20000000000 */
[----:B------:R-:W-:Y:S01]  /*5040*/  FMUL R52, R51, R75 ;  /* 0x0000004b33347220 */ /* 0x000fe20000400000 */
[----:B------:R-:W-:Y:S01]  /*5050*/  @!P1 FMUL R89, R89, 16777216 ;  /* 0x4b80000059599820 */ /* 0x000fe20000400000 */
[----:B------:R-:W-:-:S02]  /*5060*/  @P4 IMAD.MOV.U32 R6, RZ, RZ, 0x7f800000 ;  /* 0x7f800000ff064424 */ /* 0x000fc400078e00ff */
[----:B------:R-:W-:Y:S01]  /*5070*/  FADD R75, R14, R7 ;  /* 0x000000070e4b7221 */ /* 0x000fe20000000000 */
[----:B------:R-:W-:Y:S01]  /*5080*/  F2FP.BF16.F32.PACK_AB R7, R40, R41 ;  /* 0x000000292807723e */ /* 0x000fe200000010ff */
[----:B------:R-:W-:Y:S01]  /*5090*/  @!P1 FMUL R88, R88, 16777216 ;  /* 0x4b80000058589820 */ /* 0x000fe20000400000 */
[----:B------:R-:W-:Y:S01]  /*50a0*/  @P4 FFMA.FTZ R75, R9, R6, +INF ;  /* 0x7f800000094b4423 */ /* 0x000fe20000010006 */
[----:B------:R-:W-:Y:S01]  /*50b0*/  F2FP.BF16.F32.PACK_AB R6, R50, R53 ;  /* 0x000000353206723e */ /* 0x000fe200000010ff */
[----:B------:R-:W-:Y:S01]  /*50c0*/  @!P1 FMUL R87, R87, 16777216 ;  /* 0x4b80000057579820 */ /* 0x000fe20000400000 */
[----:B------:R-:W-:Y:S01]  /*50d0*/  @!P1 FMUL R86, R86, 16777216 ;  /* 0x4b80000056569820 */ /* 0x000fe20000400000 */
[----:B------:R-:W-:Y:S01]  /*50e0*/  @!P1 FMUL R83, R83, 16777216 ;  /* 0x4b80000053539820 */ /* 0x000fe20000400000 */
[----:B------:R-:W-:Y:S01]  /*50f0*/  @!P1 FMUL R82, R82, 16777216 ;  /* 0x4b80000052529820 */ /* 0x000fe20000400000 */
[----:B------:R-:W0:Y:S01]  /*5100*/  LDS.128 R60, [R3] ;  /* 0x00000000033c7984 */ /* 0x000e220000000c00 */
[----:B------:R-:W-:Y:S01]  /*5110*/  @!P1 FMUL R79, R79, 16777216 ;  /* 0x4b8000004f4f9820 */ /* 0x000fe20000400000 */
[----:B------:R-:W-:Y:S01]  /*5120*/  @!P1 FMUL R78, R78, 16777216 ;  /* 0x4b8000004e4e9820 */ /* 0x000fe20000400000 */
[----:B------:R-:W-:Y:S01]  /*5130*/  @!P1 FMUL R71, R71, 16777216 ;  /* 0x4b80000047479820 */ /* 0x000fe20000400000 */
[----:B------:R-:W-:Y:S01]  /*5140*/  BAR.SYNC.DEFER_BLOCKING 0x0 ;  /* 0x0000000000007b1d */ /* 0x000fe20000010000 */
[----:B------:R-:W-:Y:S01]  /*5150*/  @!P1 FMUL R70, R70, 16777216 ;  /* 0x4b80000046469820 */ /* 0x000fe20000400000 */
[----:B------:R-:W-:Y:S01]  /*5160*/  ISETP.GE.U32.AND P1, PT, R8, 0x7f800000, PT ;  /* 0x7f8000000800780c */ /* 0x000fe20003f26070 */
[C---:B------:R-:W-:Y:S01]  /*5170*/  FMUL R69, R92.reuse, R69 ;  /* 0x000000455c457220 */ /* 0x040fe20000400000 */
[----:B------:R-:W-:Y:S01]  /*5180*/  FSETP.NEU.AND P3, PT, R9, RZ, PT ;  /* 0x000000ff0900720b */ /* 0x000fe20003f6d000 */
[C---:B------:R-:W-:Y:S01]  /*5190*/  FMUL R58, R92.reuse, R58 ;  /* 0x0000003a5c3a7220 */ /* 0x040fe20000400000 */
[----:B------:R-:W-:Y:S01]  /*51a0*/  FMUL R59, R92, R59 ;  /* 0x0000003b5c3b7220 */ /* 0x000fe20000400000 */
[----:B------:R-:W-:Y:S01]  /*51b0*/  FSETP.NEU.AND P4, PT, R8, RZ, PT ;  /* 0x000000ff0800720b */ /* 0x000fe20003f8d000 */
[----:B------:R-:W-:Y:S01]  /*51c0*/  @!P6 FMUL R15, R15, 16777216 ;  /* 0x4b8000000f0fe820 */ /* 0x000fe20000400000 */
[C---:B------:R-:W-:Y:S01]  /*51d0*/  FMUL R71, R51.reuse, R71 ;  /* 0x0000004733477220 */ /* 0x040fe20000400000 */
[----:B------:R-:W-:Y:S01]  /*51e0*/  FMUL R70, R51, R70 ;  /* 0x0000004633467220 */ /* 0x000fe20000400000 */
[----:B------:R-:W-:Y:S01]  /*51f0*/  F2FP.BF16.F32.PACK_AB R12, R59, R54 ;  /* 0x000000363b0c723e */ /* 0x000fe200000010ff */
[----:B------:R-:W-:Y:S01]  /*5200*/  FMUL R15, R132, R15 ;  /* 0x0000000f840f7220 */ /* 0x000fe20000400000 */
[----:B------:R-:W-:Y:S01]  /*5210*/  F2FP.BF16.F32.PACK_AB R14, R46, R49 ;  /* 0x000000312e0e723e */ /* 0x000fe200000010ff */
[----:B------:R-:W-:Y:S01]  /*5220*/  @!P6 FMUL R11, R11, 16777216 ;  /* 0x4b8000000b0be820 */ /* 0x000fe20000400000 */
[----:B------:R-:W-:Y:S01]  /*5230*/  @P1 MOV R9, 0x7f800000 ;  /* 0x7f80000000091802 */ /* 0x000fe20000000f00 */
[----:B------:R-:W-:Y:S01]  /*5240*/  @!P6 FMUL R16, R16, 16777216 ;  /* 0x4b8000001010e820 */ /* 0x000fe20000400000 */
[----:B------:R-:W-:Y:S01]  /*5250*/  F2FP.BF16.F32.PACK_AB R13, R71, R70 ;  /* 0x00000046470d723e */ /* 0x000fe200000010ff */
[----:B------:R-:W-:Y:S01]  /*5260*/  FMUL R11, R132, R11 ;  /* 0x0000000b840b7220 */ /* 0x000fe20000400000 */
[----:B------:R-:W-:Y:S01]  /*5270*/  F2FP.BF16.F32.PACK_AB R15, R15, R38 ;  /* 0x000000260f0f723e */ /* 0x000fe200000010ff */
[----:B------:R-:W-:Y:S01]  /*5280*/  @P1 FFMA.FTZ R76, R8, R9, +INF ;  /* 0x7f800000084c1423 */ /* 0x000fe20000010009 */
[----:B------:R-:W-:Y:S01]  /*5290*/  F2FP.BF16.F32.PACK_AB R8, R69, R58 ;  /* 0x0000003a4508723e */ /* 0x000fe200000010ff */
[----:B------:R-:W-:Y:S01]  /*52a0*/  FMUL R16, R132, R16 ;  /* 0x0000001084107220 */ /* 0x000fe20000400000 */
[----:B------:R-:W-:Y:S01]  /*52b0*/  F2FP.BF16.F32.PACK_AB R9, R52, R55 ;  /* 0x000000373409723e */ /* 0x000fe200000010ff */
[----:B------:R1:W-:Y:S01]  /*52c0*/  STSM.16.M88.4 [R151], R4 ;  /* 0x0000000497007844 */ /* 0x0003e20000000200 */
[----:B------:R-:W-:Y:S01]  /*52d0*/  FSETP.NEU.AND P2, PT, R10, RZ, PT ;  /* 0x000000ff0a00720b */ /* 0x000fe20003f4d000 */
[----:B------:R-:W-:Y:S01]  /*52e0*/  @!P6 FMUL R47, R47, 16777216 ;  /* 0x4b8000002f2fe820 */ /* 0x000fe20000400000 */
[----:B------:R-:W-:Y:S01]  /*52f0*/  F2FP.BF16.F32.PACK_AB R10, R42, R45 ;  /* 0x0000002d2a0a723e */ /* 0x000fe200000010ff */
[----:B------:R-:W-:Y:S01]  /*5300*/  BAR.SYNC.DEFER_BLOCKING 0x0 ;  /* 0x0000000000007b1d */ /* 0x000fe20000010000 */
[----:B------:R-:W-:Y:S01]  /*5310*/  F2FP.BF16.F32.PACK_AB R11, R11, R16 ;  /* 0x000000100b0b723e */ /* 0x000fe200000010ff */
[----:B------:R-:W-:Y:S01]  /*5320*/  @!P6 FMUL R43, R43, 16777216 ;  /* 0x4b8000002b2be820 */ /* 0x000fe20000400000 */
        /* <DEDUP_REMOVED lines=12> */
[----:B------:R-:W-:Y:S01]  /*53f0*/  FMUL R72, R92, R72 ;  /* 0x000000485c487220 */ /* 0x000fe20000400000 */
[----:B------:R-:W-:Y:S01]  /*5400*/  F2FP.BF16.F32.PACK_AB R18, R18, R35 ;  /* 0x000000231212723e */ /* 0x000fe200000010ff */
[----:B------:R-:W-:Y:S01]  /*5410*/  @!P6 FMUL R22, R22, 16777216 ;  /* 0x4b8000001616e820 */ /* 0x000fe20000400000 */
[----:B------:R-:W-:Y:S01]  /*5420*/  F2FP.BF16.F32.PACK_AB R17, R47, R48 ;  /* 0x000000302f11723e */ /* 0x000fe200000010ff */
[----:B------:R-:W-:Y:S01]  /*5430*/  @!P6 FMUL R23, R23, 16777216 ;  /* 0x4b8000001717e820 */ /* 0x000fe20000400000 */
[----:B-1----:R-:W-:Y:S01]  /*5440*/  F2FP.BF16.F32.PACK_AB R4, R51, R68 ;  /* 0x000000443304723e */ /* 0x002fe200000010ff */
[C---:B------:R-:W-:Y:S01]  /*5450*/  FMUL R22, R132.reuse, R22 ;  /* 0x0000001684167220 */ /* 0x040fe20000400000 */
[----:B------:R-:W-:Y:S01]  /*5460*/  F2FP.BF16.F32.PACK_AB R16, R67, R72 ;  /* 0x000000484310723e */ /* 0x000fe200000010ff */
[----:B------:R-:W-:Y:S01]  /*5470*/  FMUL R23, R132, R23 ;  /* 0x0000001784177220 */ /* 0x000fe20000400000 */
[----:B------:R-:W1:Y:S01]  /*5480*/  LDS.128 R56, [R3] ;  /* 0x0000000003387984 */ /* 0x000e620000000c00 */
[----:B------:R-:W-:Y:S01]  /*5490*/  F2FP.BF16.F32.PACK_AB R19, R19, R28 ;  /* 0x0000001c1313723e */ /* 0x000fe200000010ff */
[C---:B------:R-:W-:Y:S01]  /*54a0*/  FMUL R65, R92.reuse, R81 ;  /* 0x000000515c417220 */ /* 0x040fe20000400000 */
[----:B------:R-:W-:Y:S01]  /*54b0*/  F2FP.BF16.F32.PACK_AB R5, R43, R44 ;  /* 0x0000002c2b05723e */ /* 0x000fe200000010ff */
[----:B------:R-:W-:Y:S01]  /*54c0*/  BAR.SYNC.DEFER_BLOCKING 0x0 ;  /* 0x0000000000007b1d */ /* 0x000fe20000010000 */
[----:B------:R-:W-:Y:S01]  /*54d0*/  F2FP.BF16.F32.PACK_AB R6, R33, R34 ;  /* 0x000000222106723e */ /* 0x000fe200000010ff */
[C---:B------:R-:W-:Y:S01]  /*54e0*/  FMUL R66, R92.reuse, R66 ;  /* 0x000000425c427220 */ /* 0x040fe20000400000 */
[----:B------:R-:W-:Y:S01]  /*54f0*/  F2FP.BF16.F32.PACK_AB R7, R25, R26 ;  /* 0x0000001a1907723e */ /* 0x000fe200000010ff */
[C---:B------:R-:W-:Y:S01]  /*5500*/  FMUL R39, R92.reuse, R85 ;  /* 0x000000555c277220 */ /* 0x040fe20000400000 */
[----:B------:R-:W-:-:S03]  /*5510*/  FMUL R64, R92, R84 ;  /* 0x000000545c407220 */ /* 0x000fc60000400000 */
[----:B------:R-:W2:Y:S01]  /*5520*/  LDC R69, c[0x0][0x278] ;  /* 0x00009e00ff457b82 */ /* 0x000ea20000000800 */
[----:B------:R-:W-:Y:S01]  /*5530*/  @!P6 FMUL R20, R20, 16777216 ;  /* 0x4b8000001414e820 */ /* 0x000fe20000400000 */
[----:B------:R-:W-:Y:S01]  /*5540*/  @!P6 FMUL R21, R21, 16777216 ;  /* 0x4b8000001515e820 */ /* 0x000fe20000400000 */
[----:B------:R-:W-:Y:S02]  /*5550*/  FSEL R67, R74, -INF , P2 ;  /* 0xff8000004a437808 */ /* 0x000fe40001000000 */
[C---:B------:R-:W-:Y:S01]  /*5560*/  FMUL R20, R132.reuse, R20 ;  /* 0x0000001484147220 */ /* 0x040fe20000400000 */
[----:B------:R-:W-:Y:S02]  /*5570*/  FMUL R21, R132, R21 ;  /* 0x0000001584157220 */ /* 0x000fe40000400000 */
[----:B------:R-:W3:Y:S01]  /*5580*/  LDC.64 R34, c[0x0][0x228] ;  /* 0x00008a00ff227b82 */ /* 0x000ee20000000a00 */
[----:B------:R-:W-:Y:S01]  /*5590*/  FFMA R67, R67, 0.69314718246459960938, R98 ;  /* 0x3f31721843437823 */ /* 0x000fe20000000062 */
[----:B------:R4:W-:Y:S06]  /*55a0*/  STSM.16.M88.4 [R151], R12 ;  /* 0x0000000c97007844 */ /* 0x0009ec0000000200 */
[----:B------:R-:W-:Y:S01]  /*55b0*/  BAR.SYNC.DEFER_BLOCKING 0x0 ;  /* 0x0000000000007b1d */ /* 0x000fe20000010000 */
[C---:B--2---:R-:W-:Y:S01]  /*55c0*/  IMAD R87, R69.reuse, 0x6, RZ ;  /* 0x0000000645577824 */ /* 0x044fe200078e02ff */
[C---:B------:R-:W-:Y:S01]  /*55d0*/  SHF.L.U32 R71, R69.reuse, 0x1, RZ ;  /* 0x0000000145477819 */ /* 0x040fe200000006ff */
[C---:B------:R-:W-:Y:S01]  /*55e0*/  IMAD R103, R69.reuse, 0xe, RZ ;  /* 0x0000000e45677824 */ /* 0x040fe200078e02ff */
[C---:B------:R-:W-:Y:S01]  /*55f0*/  SHF.L.U32 R93, R69.reuse, 0x3, RZ ;  /* 0x00000003455d7819 */ /* 0x040fe200000006ff */
[C---:B------:R-:W-:Y:S01]  /*5600*/  IMAD R89, R69.reuse, 0x7, RZ ;  /* 0x0000000745597824 */ /* 0x040fe200078e02ff */
[C---:B------:R-:W-:Y:S01]  /*5610*/  SHF.L.U32 R26, R69.reuse, 0x5, RZ ;  /* 0x00000005451a7819 */ /* 0x040fe200000006ff */
[----:B------:R-:W-:-:S02]  /*5620*/  IMAD R109, R69, 0x12, RZ ;  /* 0x00000012456d7824 */ /* 0x000fc400078e02ff */
[----:B------:R-:W-:Y:S01]  /*5630*/  IMAD R115, R69, 0x14, RZ ;  /* 0x0000001445737824 */ /* 0x000fe200078e02ff */
[----:B----4-:R-:W-:Y:S01]  /*5640*/  F2FP.BF16.F32.PACK_AB R12, R39, R64 ;  /* 0x00000040270c723e */ /* 0x010fe200000010ff */
[----:B------:R-:W-:Y:S01]  /*5650*/  IMAD R85, R69, 0x42, RZ ;  /* 0x0000004245557824 */ /* 0x000fe200078e02ff */
[----:B------:R-:W-:Y:S01]  /*5660*/  FSEL R64, R75, -INF , P3 ;  /* 0xff8000004b407808 */ /* 0x000fe20001800000 */
[----:B------:R-:W-:Y:S01]  /*5670*/  IMAD.SHL.U32 R75, R69, 0x4, RZ ;  /* 0x00000004454b7824 */ /* 0x000fe200078e00ff */
[----:B------:R-:W-:Y:S01]  /*5680*/  F2FP.BF16.F32.PACK_AB R13, R31, R32 ;  /* 0x000000201f0d723e */ /* 0x000fe200000010ff */
[C---:B------:R-:W-:Y:S01]  /*5690*/  IMAD R77, R69.reuse, 0x5, RZ ;  /* 0x00000005454d7824 */ /* 0x040fe200078e02ff */
[----:B------:R-:W-:Y:S01]  /*56a0*/  F2FP.BF16.F32.PACK_AB R14, R24, R27 ;  /* 0x0000001b180e723e */ /* 0x000fe200000010ff */
[----:B------:R-:W-:Y:S01]  /*56b0*/  FFMA R64, R64, 0.69314718246459960938, R97 ;  /* 0x3f31721840407823 */ /* 0x000fe20000000061 */
[----:B------:R-:W-:Y:S01]  /*56c0*/  F2FP.BF16.F32.PACK_AB R15, R20, R21 ;  /* 0x00000015140f723e */ /* 0x000fe200000010ff */
[----:B------:R-:W-:-:S02]  /*56d0*/  IMAD R97, R69, 0xa, RZ ;  /* 0x0000000a45617824 */ /* 0x000fc400078e02ff */
[C---:B------:R-:W-:Y:S01]  /*56e0*/  IMAD R95, R69.reuse, 0x9, RZ ;  /* 0x00000009455f7824 */ /* 0x040fe200078e02ff */
[----:B------:R-:W-:Y:S01]  /*56f0*/  LDS.128 R52, [R3] ;  /* 0x0000000003347984 */ /* 0x000fe20000000c00 */
[C---:B------:R-:W-:Y:S02]  /*5700*/  IMAD R121, R69.reuse, 0xb, RZ ;  /* 0x0000000b45797824 */ /* 0x040fe400078e02ff */
[C---:B------:R-:W-:Y:S01]  /*5710*/  IMAD R83, R69.reuse, 0x16, RZ ;  /* 0x0000001645537824 */ /* 0x040fe200078e02ff */
[----:B------:R-:W-:Y:S01]  /*5720*/  BAR.SYNC.DEFER_BLOCKING 0x0 ;  /* 0x0000000000007b1d */ /* 0x000fe20000010000 */
[C---:B------:R-:W-:Y:S02]  /*5730*/  IMAD R81, R69.reuse, 0x18, RZ ;  /* 0x0000001845517824 */ /* 0x040fe400078e02ff */
[C---:B------:R-:W-:Y:S02]  /*5740*/  IMAD R101, R69.reuse, 0xd, RZ ;  /* 0x0000000d45657824 */ /* 0x040fe400078e02ff */
[----:B------:R-:W-:-:S02]  /*5750*/  IMAD R105, R69, 0xf, RZ ;  /* 0x0000000f45697824 */ /* 0x000fc400078e02ff */
[C---:B------:R-:W-:Y:S02]  /*5760*/  IMAD.SHL.U32 R79, R69.reuse, 0x10, RZ ;  /* 0x00000010454f7824 */ /* 0x040fe400078e00ff */
[C---:B------:R-:W-:Y:S02]  /*5770*/  IMAD R107, R69.reuse, 0x11, RZ ;  /* 0x00000011456b7824 */ /* 0x040fe400078e02ff */
[C---:B------:R-:W-:Y:S02]  /*5780*/  IMAD R113, R69.reuse, 0x13, RZ ;  /* 0x0000001345717824 */ /* 0x040fe400078e02ff */
[C---:B------:R-:W-:Y:S02]  /*5790*/  IMAD R117, R69.reuse, 0x15, RZ ;  /* 0x0000001545757824 */ /* 0x040fe400078e02ff */
[C---:B------:R-:W-:Y:S02]  /*57a0*/  IMAD R91, R69.reuse, 0x17, RZ ;  /* 0x00000017455b7824 */ /* 0x040fe400078e02ff */
[----:B------:R-:W-:-:S02]  /*57b0*/  IMAD R20, R69, 0x38, RZ ;  /* 0x0000003845147824 */ /* 0x000fc400078e02ff */
[C---:B------:R-:W-:Y:S02]  /*57c0*/  IMAD R21, R69.reuse, 0x1d, RZ ;  /* 0x0000001d45157824 */ /* 0x040fe400078e02ff */
[C---:B------:R-:W-:Y:S02]  /*57d0*/  IMAD R24, R69.reuse, 0x1f, RZ ;  /* 0x0000001f45187824 */ /* 0x040fe400078e02ff */
[C---:B------:R-:W-:Y:S01]  /*57e0*/  IMAD R25, R69.reuse, 0x3e, RZ ;  /* 0x0000003e45197824 */ /* 0x040fe200078e02ff */
[----:B------:R2:W-:Y:S01]  /*57f0*/  STSM.16.M88.4 [R151], R8 ;  /* 0x0000000897007844 */ /* 0x0005e20000000200 */
[C---:B------:R-:W-:Y:S02]  /*5800*/  IMAD R27, R69.reuse, 0x21, RZ ;  /* 0x00000021451b7824 */ /* 0x040fe400078e02ff */
[C---:B------:R-:W-:Y:S01]  /*5810*/  IMAD R123, R69.reuse, 0x44, RZ ;  /* 0x00000044457b7824 */ /* 0x040fe200078e02ff */
[----:B------:R-:W-:Y:S01]  /*5820*/  BAR.SYNC.DEFER_BLOCKING 0x0 ;  /* 0x0000000000007b1d */ /* 0x000fe20000010000 */
[----:B------:R-:W-:-:S02]  /*5830*/  IMAD R28, R69, 0x23, RZ ;  /* 0x00000023451c7824 */ /* 0x000fc400078e02ff */
[C---:B------:R-:W-:Y:S02]  /*5840*/  IMAD R119, R69.reuse, 0x46, RZ ;  /* 0x0000004645777824 */ /* 0x040fe400078e02ff */
[C---:B------:R-:W-:Y:S02]  /*5850*/  IMAD R31, R69.reuse, 0x4a, RZ ;  /* 0x0000004a451f7824 */ /* 0x040fe400078e02ff */
[C---:B------:R-:W-:Y:S02]  /*5860*/  IMAD R32, R69.reuse, 0x4c, RZ ;  /* 0x0000004c45207824 */ /* 0x040fe400078e02ff */
[C---:B------:R-:W-:Y:S02]  /*5870*/  IMAD R33, R69.reuse, 0x27, RZ ;  /* 0x0000002745217824 */ /* 0x040fe400078e02ff */
[----:B------:R-:W-:Y:S01]  /*5880*/  IMAD R130, R69, 0x29, RZ ;  /* 0x0000002945827824 */ /* 0x000fe200078e02ff */
[----:B--2---:R-:W-:Y:S01]  /*5890*/  F2FP.BF16.F32.PACK_AB R8, R65, R66 ;  /* 0x000000424108723e */ /* 0x004fe200000010ff */
[C---:B------:R-:W-:Y:S01]  /*58a0*/  IMAD R111, R69.reuse, 0x52, RZ ;  /* 0x00000052456f7824 */ /* 0x040fe200078e02ff */
[----:B------:R-:W-:Y:S01]  /*58b0*/  F2FP.BF16.F32.PACK_AB R9, R36, R37 ;  /* 0x000000252409723e */ /* 0x000fe200000010ff */
[----:B------:R-:W-:Y:S01]  /*58c0*/  IMAD R131, R69, 0x54, RZ ;  /* 0x0000005445837824 */ /* 0x000fe200078e02ff */
[----:B------:R-:W-:Y:S01]  /*58d0*/  F2FP.BF16.F32.PACK_AB R10, R29, R30 ;  /* 0x0000001e1d0a723e */ /* 0x000fe200000010ff */
[C---:B------:R-:W-:Y:S01]  /*58e0*/  IMAD R29, R69.reuse, 0x48, RZ ;  /* 0x00000048451d7824 */ /* 0x040fe200078e02ff */
[----:B------:R-:W-:Y:S01]  /*58f0*/  F2FP.BF16.F32.PACK_AB R11, R22, R23 ;  /* 0x00000017160b723e */ /* 0x000fe200000010ff */
[----:B------:R-:W-:Y:S01]  /*5900*/  IMAD R22, R69, 0x3a, RZ ;  /* 0x0000003a45167824 */ /* 0x000fe200078e02ff */
[----:B------:R-:W-:Y:S01]  /*5910*/  FSEL R66, R73, -INF , P0 ;  /* 0xff80000049427808 */ /* 0x000fe20000000000 */
[C---:B------:R-:W-:Y:S01]  /*5920*/  IMAD R73, R69.reuse, 0x3, RZ ;  /* 0x0000000345497824 */ /* 0x040fe200078e02ff */
[----:B------:R-:W-:Y:S01]  /*5930*/  FSEL R65, R76, -INF , P4 ;  /* 0xff8000004c417808 */ /* 0x000fe20002000000 */
[C---:B------:R-:W-:Y:S01]  /*5940*/  IMAD R23, R69.reuse, 0x3c, RZ ;  /* 0x0000003c45177824 */ /* 0x040fe200078e02ff */
[----:B------:R-:W2:Y:S01]  /*5950*/  LDS.128 R48, [R3] ;  /* 0x0000000003307984 */ /* 0x000ea20000000c00 */
[----:B------:R-:W-:Y:S01]  /*5960*/  FFMA R66, R66, 0.69314718246459960938, R99 ;  /* 0x3f31721842427823 */ /* 0x000fe20000000063 */
[----:B------:R-:W-:-:S02]  /*5970*/  IMAD R99, R69, 0xc, RZ ;  /* 0x0000000c45637824 */ /* 0x000fc400078e02ff */
[----:B------:R-:W-:Y:S01]  /*5980*/  FFMA R65, R65, 0.69314718246459960938, R96 ;  /* 0x3f31721841417823 */ /* 0x000fe20000000060 */
[----:B------:R-:W-:Y:S01]  /*5990*/  BAR.SYNC.DEFER_BLOCKING 0x0 ;  /* 0x0000000000007b1d */ /* 0x000fe20000010000 */
[C---:B------:R-:W-:Y:S02]  /*59a0*/  IMAD R30, R69.reuse, 0x25, RZ ;  /* 0x00000025451e7824 */ /* 0x040fe400078e02ff */
[C---:B------:R-:W-:Y:S02]  /*59b0*/  IMAD R132, R69.reuse, 0x2b, RZ ;  /* 0x0000002b45847824 */ /* 0x040fe400078e02ff */
[C---:B------:R-:W-:Y:S02]  /*59c0*/  IMAD R133, R69.reuse, 0x56, RZ ;  /* 0x0000005645857824 */ /* 0x040fe400078e02ff */
[C---:B------:R-:W-:Y:S02]  /*59d0*/  IMAD R134, R69.reuse, 0x58, RZ ;  /* 0x0000005845867824 */ /* 0x040fe400078e02ff */
[----:B------:R-:W-:-:S02]  /*59e0*/  IMAD R135, R69, 0x2d, RZ ;  /* 0x0000002d45877824 */ /* 0x000fc400078e02ff */
[C---:B------:R-:W-:Y:S02]  /*59f0*/  IMAD R136, R69.reuse, 0x5a, RZ ;  /* 0x0000005a45887824 */ /* 0x040fe400078e02ff */
[C---:B------:R-:W-:Y:S02]  /*5a00*/  IMAD R137, R69.reuse, 0x5c, RZ ;  /* 0x0000005c45897824 */ /* 0x040fe400078e02ff */
[C---:B------:R-:W-:Y:S02]  /*5a10*/  IMAD R138, R69.reuse, 0x2f, RZ ;  /* 0x0000002f458a7824 */ /* 0x040fe400078e02ff */
[C---:B------:R-:W-:Y:S02]  /*5a20*/  IMAD R139, R69.reuse, 0x5e, RZ ;  /* 0x0000005e458b7824 */ /* 0x040fe400078e02ff */
[C---:B------:R-:W-:Y:S02]  /*5a30*/  IMAD R140, R69.reuse, 0x60, RZ ;  /* 0x00000060458c7824 */ /* 0x040fe400078e02ff */
[----:B------:R-:W-:-:S02]  /*5a40*/  IMAD R141, R69, 0x31, RZ ;  /* 0x00000031458d7824 */ /* 0x000fc400078e02ff */
[C---:B------:R-:W-:Y:S01]  /*5a50*/  IMAD R142, R69.reuse, 0x62, RZ ;  /* 0x00000062458e7824 */ /* 0x040fe200078e02ff */
[----:B------:R4:W-:Y:S01]  /*5a60*/  STSM.16.M88.4 [R151], R16 ;  /* 0x0000001097007844 */ /* 0x0009e20000000200 */
[C---:B------:R-:W-:Y:S02]  /*5a70*/  IMAD R143, R69.reuse, 0x64, RZ ;  /* 0x00000064458f7824 */ /* 0x040fe400078e02ff */
[C---:B------:R-:W-:Y:S01]  /*5a80*/  IMAD R144, R69.reuse, 0x33, RZ ;  /* 0x0000003345907824 */ /* 0x040fe200078e02ff */
[----:B------:R-:W-:Y:S01]  /*5a90*/  BAR.SYNC.DEFER_BLOCKING 0x0 ;  /* 0x0000000000007b1d */ /* 0x000fe20000010000 */
[C---:B------:R-:W-:Y:S02]  /*5aa0*/  IMAD R145, R69.reuse, 0x66, RZ ;  /* 0x0000006645917824 */ /* 0x040fe400078e02ff */
[C---:B------:R-:W-:Y:S02]  /*5ab0*/  IMAD R146, R69.reuse, 0x68, RZ ;  /* 0x0000006845927824 */ /* 0x040fe400078e02ff */
[----:B------:R-:W-:-:S02]  /*5ac0*/  IMAD R147, R69, 0x35, RZ ;  /* 0x0000003545937824 */ /* 0x000fc400078e02ff */
[C---:B------:R-:W-:Y:S02]  /*5ad0*/  IMAD R148, R69.reuse, 0x6a, RZ ;  /* 0x0000006a45947824 */ /* 0x040fe400078e02ff */
[C---:B------:R-:W-:Y:S02]  /*5ae0*/  IMAD R149, R69.reuse, 0x6c, RZ ;  /* 0x0000006c45957824 */ /* 0x040fe400078e02ff */
[C---:B------:R-:W-:Y:S02]  /*5af0*/  IMAD R150, R69.reuse, 0x37, RZ ;  /* 0x0000003745967824 */ /* 0x040fe400078e02ff */
[C---:B----4-:R-:W-:Y:S02]  /*5b00*/  IMAD R16, R69.reuse, 0x32, RZ ;  /* 0x0000003245107824 */ /* 0x050fe400078e02ff */
[C---:B------:R-:W-:Y:S02]  /*5b10*/  IMAD R17, R69.reuse, 0x34, RZ ;  /* 0x0000003445117824 */ /* 0x040fe400078e02ff */
[----:B------:R-:W-:-:S02]  /*5b20*/  IMAD R18, R69, 0x1b, RZ ;  /* 0x0000001b45127824 */ /* 0x000fc400078e02ff */
[C---:B------:R-:W-:Y:S02]  /*5b30*/  IMAD R19, R69.reuse, 0x36, RZ ;  /* 0x0000003645137824 */ /* 0x040fe400078e02ff */
[C---:B------:R-:W-:Y:S02]  /*5b40*/  IMAD R152, R69.reuse, 0x70, RZ ;  /* 0x0000007045987824 */ /* 0x040fe400078e02ff */
[C---:B------:R-:W-:Y:S01]  /*5b50*/  IMAD R153, R69.reuse, 0x39, RZ ;  /* 0x0000003945997824 */ /* 0x040fe200078e02ff */
[----:B------:R-:W-:Y:S01]  /*5b60*/  LDS.128 R44, [R3] ;  /* 0x00000000032c7984 */ /* 0x000fe20000000c00 */
        /* <DEDUP_REMOVED lines=12> */
[----:B------:R-:W-:Y:S01]  /*5c30*/  BAR.SYNC.DEFER_BLOCKING 0x0 ;  /* 0x0000000000007b1d */ /* 0x000fe20000010000 */
[----:B----4-:R-:W-:Y:S01]  /*5c40*/  IMAD R4, R0, UR5, RZ ;  /* 0x0000000500047c24 */ /* 0x010fe2000f8e02ff */
[----:B------:R-:W-:Y:S01]  /*5c50*/  UIMAD.WIDE UR4, UR4, 0x2, URZ ;  /* 0x00000002040478a5 */ /* 0x000fe2000f8e023f */
[----:B------:R-:W-:Y:S02]  /*5c60*/  IMAD R5, R69, 0x1c, RZ ;  /* 0x0000001c45057824 */ /* 0x000fe400078e02ff */
[C---:B------:R-:W-:Y:S02]  /*5c70*/  IMAD.SHL.U32 R165, R4.reuse, 0x2, RZ ;  /* 0x0000000204a57824 */ /* 0x040fe400078e00ff */
[----:B------:R-:W-:Y:S02]  /*5c80*/  IMAD.HI R4, R4, 0x2, RZ ;  /* 0x0000000204047827 */ /* 0x000fe400078e02ff */
[----:B------:R-:W-:Y:S01]  /*5c90*/  ULDC UR4, c[0x0][0x27c] ;  /* 0x00009f0000047ab9 */ /* 0x000fe20000000800 */
[----:B---3--:R-:W-:Y:S01]  /*5ca0*/  IADD3 R164, P1, P5, R165, UR6, R34 ;  /* 0x00000006a5a47c10 */ /* 0x008fe2000fd3e022 */
[C---:B------:R-:W-:Y:S01]  /*5cb0*/  IMAD R6, R69.reuse, 0x1e, RZ ;  /* 0x0000001e45067824 */ /* 0x040fe200078e02ff */
[----:B------:R-:W-:Y:S01]  /*5cc0*/  UIMAD UR4, UR7, UR4, URZ ;  /* 0x00000004070472a4 */ /* 0x000fe2000f8e023f */
[----:B------:R-:W3:Y:S01]  /*5cd0*/  LDS.128 R40, [R3] ;  /* 0x0000000003287984 */ /* 0x000ee20000000c00 */
[----:B------:R-:W-:Y:S01]  /*5ce0*/  IADD3.X R165, R4, UR5, R35, P1, P5 ;  /* 0x0000000504a57c10 */ /* 0x000fe20008fea423 */
[----:B------:R-:W-:Y:S01]  /*5cf0*/  IMAD R4, R69, 0x1a, RZ ;  /* 0x0000001a45047824 */ /* 0x000fe200078e02ff */
[-C--:B------:R-:W-:Y:S01]  /*5d00*/  IADD3 R72, P6, R87, R164.reuse, RZ ;  /* 0x000000a457487210 */ /* 0x080fe20007fde0ff */
[----:B------:R-:W-:Y:S01]  /*5d10*/  BAR.SYNC.DEFER_BLOCKING 0x0 ;  /* 0x0000000000007b1d */ /* 0x000fe20000010000 */
[CC--:B------:R-:W-:Y:S01]  /*5d20*/  LEA R74, P1, R69.reuse, R164.reuse, 0x3 ;  /* 0x000000a4454a7211 */ /* 0x0c0fe200078218ff */
[C---:B------:R-:W-:Y:S01]  /*5d30*/  IMAD R7, R69.reuse, 0x22, RZ ;  /* 0x0000002245077824 */ /* 0x040fe200078e02ff */
[CC--:B------:R-:W-:Y:S01]  /*5d40*/  LEA R70, P4, R69.reuse, R164.reuse, 0x2 ;  /* 0x000000a445467211 */ /* 0x0c0fe200078810ff */
[----:B------:R-:W-:Y:S01]  /*5d50*/  IMAD R34, R69, 0x4e, RZ ;  /* 0x0000004e45227824 */ /* 0x000fe200078e02ff */
[-C--:B------:R-:W-:Y:S01]  /*5d60*/  LEA.HI.X.SX32 R73, R73, R165.reuse, 0x1, P6 ;  /* 0x000000a549497211 */ /* 0x080fe200030f0eff */
[----:B------:R-:W-:Y:S01]  /*5d70*/  IMAD R35, R69, 0x50, RZ ;  /* 0x0000005045237824 */ /* 0x000fe200078e02ff */
[-C--:B------:R-:W-:Y:S01]  /*5d80*/  IADD3 R86, P6, R99, R164.reuse, RZ ;  /* 0x000000a463567210 */ /* 0x080fe20007fde0ff */
[----:B------:R-:W-:Y:S01]  /*5d90*/  USHF.L.U32 UR6, UR4, 0x2, URZ ;  /* 0x0000000204067899 */ /* 0x000fe2000800063f */
[----:B------:R-:W-:Y:S01]  /*5da0*/  LEA.HI.X.SX32 R75, R75, R165, 0x1, P1 ;  /* 0x000000a54b4b7211 */ /* 0x000fe200008f0eff */
[----:B------:R-:W-:Y:S01]  /*5db0*/  UIMAD.WIDE UR4, UR4, 0x4, URZ ;  /* 0x00000004040478a5 */ /* 0x000fe2000f8e023f */
[----:B------:R-:W-:-:S02]  /*5dc0*/  IADD3 R68, P3, R71, R164, RZ ;  /* 0x000000a447447210 */ /* 0x000fc40007f7e0ff */
[-C--:B------:R-:W-:Y:S02]  /*5dd0*/  IADD3 R88, P1, R103, R164.reuse, RZ ;  /* 0x000000a467587210 */ /* 0x080fe40007f3e0ff */
[-C--:B------:R-:W-:Y:S02]  /*5de0*/  LEA.HI.X.SX32 R71, R71, R165.reuse, 0x1, P4 ;  /* 0x000000a547477211 */ /* 0x080fe400020f0eff */
[-C--:B------:R-:W-:Y:S02]  /*5df0*/  IADD3 R84, P4, R97, R164.reuse, RZ ;  /* 0x000000a461547210 */ /* 0x080fe40007f9e0ff */
[CC--:B------:R-:W-:Y:S02]  /*5e00*/  LEA R76, P5, R69.reuse, R164.reuse, 0x4 ;  /* 0x000000a4454c7211 */ /* 0x0c0fe400078a20ff */
[CC--:B------:R-:W-:Y:S02]  /*5e10*/  LEA R78, P0, R69.reuse, R164.reuse, 0x5 ;  /* 0x000000a4454e7211 */ /* 0x0c0fe400078028ff */
[-C--:B------:R-:W-:Y:S01]  /*5e20*/  LEA R80, P2, R69, R164.reuse, 0x6 ;  /* 0x000000a445507211 */ /* 0x080fe200078430ff */
[----:B------:R4:W-:Y:S01]  /*5e30*/  STSM.16.M88.4 [R151], R8 ;  /* 0x0000000897007844 */ /* 0x0009e20000000200 */
[----:B------:R-:W-:Y:S01]  /*5e40*/  LEA.HI.X.SX32 R87, R87, R165, 0x1, P6 ;  /* 0x000000a557577211 */ /* 0x000fe200030f0eff */
[----:B------:R-:W-:Y:S01]  /*5e50*/  BAR.SYNC.DEFER_BLOCKING 0x0 ;  /* 0x0000000000007b1d */ /* 0x000fe20000010000 */
[----:B------:R-:W-:-:S02]  /*5e60*/  IADD3 R92, P6, R109, R164, RZ ;  /* 0x000000a46d5c7210 */ /* 0x000fc40007fde0ff */
[-C--:B------:R-:W-:Y:S02]  /*5e70*/  LEA.HI.X.SX32 R89, R89, R165.reuse, 0x1, P1 ;  /* 0x000000a559597211 */ /* 0x080fe400008f0eff */
[-C--:B------:R-:W-:Y:S02]  /*5e80*/  IADD3 R94, P1, R115, R164.reuse, RZ ;  /* 0x000000a4735e7210 */ /* 0x080fe40007f3e0ff */
[----:B------:R-:W-:Y:S01]  /*5e90*/  LEA.HI.X.SX32 R79, R79, R165, 0x1, P0 ;  /* 0x000000a54f4f7211 */ /* 0x000fe200000f0eff */
[C---:B----4-:R-:W-:Y:S02]  /*5ea0*/  IMAD R8, R69.reuse, 0x24, RZ ;  /* 0x0000002445087824 */ /* 0x050fe400078e02ff */
[C---:B------:R-:W-:Y:S02]  /*5eb0*/  IMAD R9, R69.reuse, 0x26, RZ ;  /* 0x0000002645097824 */ /* 0x040fe400078e02ff */
[C---:B------:R-:W-:Y:S02]  /*5ec0*/  IMAD R10, R69.reuse, 0x28, RZ ;  /* 0x00000028450a7824 */ /* 0x040fe400078e02ff */
[----:B------:R-:W-:Y:S01]  /*5ed0*/  IMAD R11, R69, 0x2a, RZ ;  /* 0x0000002a450b7824 */ /* 0x000fe200078e02ff */
[----:B------:R-:W-:-:S04]  /*5ee0*/  IADD3 R112, P0, R9, R164, RZ ;  /* 0x000000a409707210 */ /* 0x000fc80007f1e0ff */
[----:B------:R-:W-:Y:S01]  /*5ef0*/  LEA.HI.X.SX32 R113, R113, R165, 0x1, P0 ;  /* 0x000000a571717211 */ /* 0x000fe200000f0eff */
[----:B------:R-:W4:Y:S01]  /*5f00*/  LDS.128 R36, [R3] ;  /* 0x0000000003247984 */ /* 0x000f220000000c00 */
[----:B------:R-:W-:Y:S06]  /*5f10*/  BAR.SYNC.DEFER_BLOCKING 0x0 ;  /* 0x0000000000007b1d */ /* 0x000fec0000010000 */
[----:B------:R5:W-:Y:S02]  /*5f20*/  STSM.16.M88.4 [R151], R12 ;  /* 0x0000000c97007844 */ /* 0x000be40000000200 */
[----:B------:R-:W-:Y:S01]  /*5f30*/  BAR.SYNC.DEFER_BLOCKING 0x0 ;  /* 0x0000000000007b1d */ /* 0x000fe20000010000 */
[----:B-----5:R-:W-:-:S02]  /*5f40*/  IMAD R12, R69, 0x2c, RZ ;  /* 0x0000002c450c7824 */ /* 0x020fc400078e02ff */
[C---:B------:R-:W-:Y:S02]  /*5f50*/  IMAD R13, R69.reuse, 0x2e, RZ ;  /* 0x0000002e450d7824 */ /* 0x040fe400078e02ff */
[C---:B------:R-:W-:Y:S01]  /*5f60*/  IMAD R14, R69.reuse, 0x30, RZ ;  /* 0x00000030450e7824 */ /* 0x040fe200078e02ff */
[-C--:B------:R-:W-:Y:S01]  /*5f70*/  IADD3 R118, P0, R12, R164.reuse, RZ ;  /* 0x000000a40c767210 */ /* 0x080fe20007f1e0ff */
[C---:B------:R-:W-:Y:S02]  /*5f80*/  IMAD R15, R69.reuse, 0x19, RZ ;  /* 0x00000019450f7824 */ /* 0x040fe400078e02ff */
[C---:B------:R-:W-:Y:S01]  /*5f90*/  IMAD R151, R69.reuse, 0x6e, RZ ;  /* 0x0000006e45977824 */ /* 0x040fe200078e02ff */
[-C--:B------:R-:W-:Y:S02]  /*5fa0*/  LEA.HI.X.SX32 R69, R69, R165.reuse, 0x1, P3 ;  /* 0x000000a545457211 */ /* 0x080fe400018f0eff */
[----:B------:R-:W-:Y:S01]  /*5fb0*/  IADD3 R82, P3, R85, R164, RZ ;  /* 0x000000a455527210 */ /* 0x000fe20007f7e0ff */
[----:B0-----:R1:W-:Y:S01]  /*5fc0*/  STG.E.U16 desc[UR44][R164.64], R60 ;  /* 0x0000003ca4007986 */ /* 0x0013e2000c10152c */
[----:B------:R-:W-:-:S02]  /*5fd0*/  LEA.HI.X.SX32 R85, R77, R165, 0x1, P4 ;  /* 0x000000a54d557211 */ /* 0x000fc400020f0eff */
[-C--:B------:R-:W-:Y:S02]  /*5fe0*/  LEA.HI.X.SX32 R77, R93, R165.reuse, 0x1, P5 ;  /* 0x000000a55d4d7211 */ /* 0x080fe400028f0eff */
[-C--:B------:R-:W-:Y:S02]  /*5ff0*/  LEA.HI.X.SX32 R93, R95, R165.reuse, 0x1, P6 ;  /* 0x000000a55f5d7211 */ /* 0x080fe400030f0eff */
[-C--:B------:R-:W-:Y:S02]  /*6000*/  LEA.HI.X.SX32 R95, R97, R165.reuse, 0x1, P1 ;  /* 0x000000a5615f7211 */ /* 0x080fe400008f0eff */
[-C--:B------:R-:W-:Y:S02]  /*6010*/  IADD3 R100, P1, R4, R164.reuse, RZ ;  /* 0x000000a404647210 */ /* 0x080fe40007f3e0ff */
[----:B------:R-:W-:Y:S02]  /*6020*/  IADD3 R96, P5, R83, R164, RZ ;  /* 0x000000a453607210 */ /* 0x000fe40007fbe0ff */
[----:B------:R-:W-:-:S02]  /*6030*/  LEA.HI.X.SX32 R101, R101, R165, 0x1, P1 ;  /* 0x000000a565657211 */ /* 0x000fc400008f0eff */
[-C--:B------:R-:W-:Y:S02]  /*6040*/  IADD3 R106, P1, R7, R164.reuse, RZ ;  /* 0x000000a4076a7210 */ /* 0x080fe40007f3e0ff */
[-C--:B------:R-:W-:Y:S02]  /*6050*/  IADD3 R98, P6, R81, R164.reuse, RZ ;  /* 0x000000a451627210 */ /* 0x080fe40007fde0ff */
[-C--:B------:R-:W-:Y:S02]  /*6060*/  LEA.HI.X.SX32 R107, R107, R165.reuse, 0x1, P1 ;  /* 0x000000a56b6b7211 */ /* 0x080fe400008f0eff */
[-C--:B------:R-:W-:Y:S02]  /*6070*/  IADD3 R114, P1, R10, R164.reuse, RZ ;  /* 0x000000a40a727210 */ /* 0x080fe40007f3e0ff */
[----:B------:R-:W-:Y:S02]  /*6080*/  LEA.HI.X.SX32 R97, R121, R165, 0x1, P5 ;  /* 0x000000a579617211 */ /* 0x000fe400028f0eff */
[----:B------:R-:W-:-:S02]  /*6090*/  IADD3 R102, P5, R5, R164, RZ ;  /* 0x000000a405667210 */ /* 0x000fc40007fbe0ff */
[-C--:B------:R-:W-:Y:S02]  /*60a0*/  LEA.HI.X.SX32 R99, R99, R165.reuse, 0x1, P6 ;  /* 0x000000a563637211 */ /* 0x080fe400030f0eff */
[-C--:B------:R-:W-:Y:S02]  /*60b0*/  LEA.HI.X.SX32 R115, R115, R165.reuse, 0x1, P1 ;  /* 0x000000a573737211 */ /* 0x080fe400008f0eff */
[-C--:B------:R-:W-:Y:S02]  /*60c0*/  IADD3 R104, P6, R6, R164.reuse, RZ ;  /* 0x000000a406687210 */ /* 0x080fe40007fde0ff */
[-C--:B------:R-:W-:Y:S02]  /*60d0*/  IADD3 R120, P1, R13, R164.reuse, RZ ;  /* 0x000000a40d787210 */ /* 0x080fe40007f3e0ff */
[----:B------:R-:W-:Y:S02]  /*60e0*/  LEA.HI.X.SX32 R103, R103, R165, 0x1, P5 ;  /* 0x000000a567677211 */ /* 0x000fe400028f0eff */
[----:B------:R-:W-:-:S02]  /*60f0*/  IADD3 R110, P5, R119, R164, RZ ;  /* 0x000000a4776e7210 */ /* 0x000fc40007fbe0ff */
[-C--:B------:R-:W-:Y:S02]  /*6100*/  LEA.HI.X.SX32 R119, R83, R165.reuse, 0x1, P0 ;  /* 0x000000a553777211 */ /* 0x080fe400000f0eff */
[-C--:B------:R-:W-:Y:S02]  /*6110*/  LEA.HI.X.SX32 R105, R105, R165.reuse, 0x1, P6 ;  /* 0x000000a569697211 */ /* 0x080fe400030f0eff */
[----:B------:R-:W-:Y:S02]  /*6120*/  LEA.HI.X.SX32 R121, R91, R165, 0x1, P1 ;  /* 0x000000a55b797211 */ /* 0x000fe400008f0eff */
[-C--:B------:R-:W-:Y:S02]  /*6130*/  IADD3 R124, P0, R16, R164.reuse, RZ ;  /* 0x000000a4107c7210 */ /* 0x080fe40007f1e0ff */
[-C--:B------:R-:W-:Y:S02]  /*6140*/  IADD3 R108, P6, R8, R164.reuse, RZ ;  /* 0x000000a4086c7210 */ /* 0x080fe40007fde0ff */
        /* <DEDUP_REMOVED lines=13> */
[-C--:B------:R-:W-:Y:S02]  /*6220*/  IADD3 R90, P4, R123, R164.reuse, RZ ;  /* 0x000000a47b5a7210 */ /* 0x080fe40007f9e0ff */
[-C--:B------:R-:W-:Y:S02]  /*6230*/  LEA.HI.X.SX32 R123, R81, R165.reuse, 0x1, P6 ;  /* 0x000000a5517b7211 */ /* 0x080fe400030f0eff */
[-C--:B------:R-:W-:Y:S02]  /*6240*/  LEA.HI.X.SX32 R173, R6, R165.reuse, 0x1, P0 ;  /* 0x000000a506ad7211 */ /* 0x080fe400000f0eff */
[----:B------:R-:W-:Y:S02]  /*6250*/  LEA.HI.X.SX32 R171, R24, R165, 0x1, P1 ;  /* 0x000000a518ab7211 */ /* 0x000fe400008f0eff */
[-C--:B------:R-:W-:Y:S02]  /*6260*/  IADD3 R6, P0, R31, R164.reuse, RZ ;  /* 0x000000a41f067210 */ /* 0x080fe40007f1e0ff */
[----:B------:R-:W-:-:S02]  /*6270*/  IADD3 R174, P1, R32, R164, RZ ;  /* 0x000000a420ae7210 */ /* 0x000fc40007f3e0ff */
[-C--:B------:R-:W-:Y:S02]  /*6280*/  LEA.HI.X.SX32 R81, R26, R165.reuse, 0x1, P2 ;  /* 0x000000a51a517211 */ /* 0x080fe400010f0eff */
[-C--:B------:R-:W-:Y:S02]  /*6290*/  IADD3 R34, P2, R34, R164.reuse, RZ ;  /* 0x000000a422227210 */ /* 0x080fe40007f5e0ff */
[-C--:B------:R-:W-:Y:S02]  /*62a0*/  LEA.HI.X.SX32 R83, R27, R165.reuse, 0x1, P3 ;  /* 0x000000a51b537211 */ /* 0x080fe400018f0eff */
[-C--:B------:R-:W-:Y:S02]  /*62b0*/  LEA.HI.X.SX32 R91, R7, R165.reuse, 0x1, P4 ;  /* 0x000000a5075b7211 */ /* 0x080fe400020f0eff */
[----:B------:R-:W-:Y:S02]  /*62c0*/  IADD3 R26, P3, R35, R164, RZ ;  /* 0x000000a4231a7210 */ /* 0x000fe40007f7e0ff */
[----:B------:R-:W-:-:S02]  /*62d0*/  LEA.HI.X.SX32 R7, R30, R165, 0x1, P0 ;  /* 0x000000a51e077211 */ /* 0x000fc400000f0eff */
[-C--:B------:R-:W-:Y:S02]  /*62e0*/  LEA.HI.X.SX32 R175, R9, R165.reuse, 0x1, P1 ;  /* 0x000000a509af7211 */ /* 0x080fe400008f0eff */
[-C--:B------:R-:W-:Y:S02]  /*62f0*/  IADD3 R30, P0, R134, R164.reuse, RZ ;  /* 0x000000a4861e7210 */ /* 0x080fe40007f1e0ff */
[-C--:B------:R-:W-:Y:S02]  /*6300*/  IADD3 R136, P1, R136, R164.reuse, RZ ;  /* 0x000000a488887210 */ /* 0x080fe40007f3e0ff */
[----:B------:R-:W-:Y:S02]  /*6310*/  LEA.HI.X.SX32 R35, R33, R165, 0x1, P2 ;  /* 0x000000a521237211 */ /* 0x000fe400010f0eff */
[-C--:B------:R-:W-:Y:S02]  /*6320*/  IADD3 R128, P6, R19, R164.reuse, RZ ;  /* 0x000000a413807210 */ /* 0x080fe40007fde0ff */
[----:B------:R-:W-:-:S02]  /*6330*/  IADD3 R32, P4, R111, R164, RZ ;  /* 0x000000a46f207210 */ /* 0x000fc40007f9e0ff */
[-C--:B------:R-:W-:Y:S02]  /*6340*/  IADD3 R134, P2, R137, R164.reuse, RZ ;  /* 0x000000a489867210 */ /* 0x080fe40007f5e0ff */
[-C--:B------:R-:W-:Y:S02]  /*6350*/  LEA.HI.X.SX32 R111, R28, R165.reuse, 0x1, P5 ;  /* 0x000000a51c6f7211 */ /* 0x080fe400028f0eff */
[-C--:B------:R-:W-:Y:S02]  /*6360*/  IADD3 R28, P5, R131, R164.reuse, RZ ;  /* 0x000000a4831c7210 */ /* 0x080fe40007fbe0ff */
[-C--:B------:R-:W-:Y:S02]  /*6370*/  LEA.HI.X.SX32 R27, R10, R165.reuse, 0x1, P3 ;  /* 0x000000a50a1b7211 */ /* 0x080fe400018f0eff */
[----:B------:R-:W-:Y:S02]  /*6380*/  IADD3 R10, P3, R139, R164, RZ ;  /* 0x000000a48b0a7210 */ /* 0x000fe40007f7e0ff */
[----:B------:R-:W-:-:S02]  /*6390*/  LEA.HI.X.SX32 R137, R135, R165, 0x1, P1 ;  /* 0x000000a587897211 */ /* 0x000fc400008f0eff */
[-C--:B------:R-:W-:Y:S02]  /*63a0*/  LEA.HI.X.SX32 R129, R18, R165.reuse, 0x1, P6 ;  /* 0x000000a512817211 */ /* 0x080fe400030f0eff */
[-C--:B------:R-:W-:Y:S02]  /*63b0*/  LEA.HI.X.SX32 R135, R13, R165.reuse, 0x1, P2 ;  /* 0x000000a50d877211 */ /* 0x080fe400010f0eff */
[-C--:B------:R-:W-:Y:S02]  /*63c0*/  IADD3 R168, P6, R29, R164.reuse, RZ ;  /* 0x000000a41da87210 */ /* 0x080fe40007fde0ff */
[----:B------:R-:W-:Y:S02]  /*63d0*/  IADD3 R148, P2, R148, R164, RZ ;  /* 0x000000a494947210 */ /* 0x000fe40007f5e0ff */
[-C--:B------:R-:W-:Y:S02]  /*63e0*/  LEA.HI.X.SX32 R29, R11, R165.reuse, 0x1, P5 ;  /* 0x000000a50b1d7211 */ /* 0x080fe400028f0eff */
[----:B------:R-:W-:-:S02]  /*63f0*/  LEA.HI.X.SX32 R33, R130, R165, 0x1, P4 ;  /* 0x000000a582217211 */ /* 0x000fc400020f0eff */
[-C--:B------:R-:W-:Y:S02]  /*6400*/  LEA.HI.X.SX32 R11, R138, R165.reuse, 0x1, P3 ;  /* 0x000000a58a0b7211 */ /* 0x080fe400018f0eff */
[-C--:B------:R-:W-:Y:S02]  /*6410*/  IADD3 R130, P4, R140, R164.reuse, RZ ;  /* 0x000000a48c827210 */ /* 0x080fe40007f9e0ff */
[-C--:B------:R-:W-:Y:S02]  /*6420*/  IADD3 R18, P3, R149, R164.reuse, RZ ;  /* 0x000000a495127210 */ /* 0x080fe40007f7e0ff */
[-C--:B------:R-:W-:Y:S02]  /*6430*/  IADD3 R140, P1, R146, R164.reuse, RZ ;  /* 0x000000a4928c7210 */ /* 0x080fe40007f3e0ff */
[----:B------:R-:W-:Y:S02]  /*6440*/  LEA.HI.X.SX32 R149, R147, R165, 0x1, P2 ;  /* 0x000000a593957211 */ /* 0x000fe400010f0eff */
[----:B------:R-:W-:-:S02]  /*6450*/  IADD3 R146, P2, R158, R164, RZ ;  /* 0x000000a49e927210 */ /* 0x000fc40007f5e0ff */
[-C--:B------:R-:W-:Y:S02]  /*6460*/  LEA.HI.X.SX32 R169, R8, R165.reuse, 0x1, P6 ;  /* 0x000000a508a97211 */ /* 0x080fe400030f0eff */
[-C--:B------:R-:W-:Y:S02]  /*6470*/  LEA.HI.X.SX32 R147, R23, R165.reuse, 0x1, P2 ;  /* 0x000000a517937211 */ /* 0x080fe400010f0eff */
[----:B------:R-:W0:Y:S01]  /*6480*/  S2R R23, SR_TID.X ;  /* 0x0000000000177919 */ /* 0x000e220000002100 */
[-C--:B------:R-:W-:Y:S02]  /*6490*/  IADD3 R8, P6, R133, R164.reuse, RZ ;  /* 0x000000a485087210 */ /* 0x080fe40007fde0ff */
[-C--:B------:R-:W-:Y:S02]  /*64a0*/  LEA.HI.X.SX32 R31, R12, R165.reuse, 0x1, P0 ;  /* 0x000000a50c1f7211 */ /* 0x080fe400000f0eff */
[----:B------:R-:W-:Y:S02]  /*64b0*/  LEA.HI.X.SX32 R9, R132, R165, 0x1, P6 ;  /* 0x000000a584097211 */ /* 0x000fe400030f0eff */
[----:B------:R-:W-:-:S02]  /*64c0*/  IADD3 R132, P6, R143, R164, RZ ;  /* 0x000000a48f847210 */ /* 0x000fc40007fde0ff */
[-C--:B------:R-:W-:Y:S02]  /*64d0*/  IADD3 R12, P0, R145, R164.reuse, RZ ;  /* 0x000000a4910c7210 */ /* 0x080fe40007f1e0ff */
[-C--:B------:R-:W-:Y:S02]  /*64e0*/  IADD3 R142, P5, R142, R164.reuse, RZ ;  /* 0x000000a48e8e7210 */ /* 0x080fe40007fbe0ff */
[-C--:B------:R-:W-:Y:S02]  /*64f0*/  LEA.HI.X.SX32 R133, R16, R165.reuse, 0x1, P6 ;  /* 0x000000a510857211 */ /* 0x080fe400030f0eff */
[-C--:B------:R-:W-:Y:S02]  /*6500*/  LEA.HI.X.SX32 R13, R144, R165.reuse, 0x1, P0 ;  /* 0x000000a5900d7211 */ /* 0x080fe400000f0eff */
[----:B------:R-:W-:Y:S02]  /*6510*/  IADD3 R16, P0, R155, R164, RZ ;  /* 0x000000a49b107210 */ /* 0x000fe40007f1e0ff */
[----:B------:R-:W-:-:S02]  /*6520*/  LEA.HI.X.SX32 R143, R141, R165, 0x1, P5 ;  /* 0x000000a58d8f7211 */ /* 0x000fc400028f0eff */
[-C--:B------:R-:W-:Y:S02]  /*6530*/  LEA.HI.X.SX32 R141, R17, R165.reuse, 0x1, P1 ;  /* 0x000000a5118d7211 */ /* 0x080fe400008f0eff */
[-C--:B------:R-:W-:Y:S01]  /*6540*/  LEA.HI.X.SX32 R17, R22, R165.reuse, 0x1, P0 ;  /* 0x000000a516117211 */ /* 0x080fe200000f0eff */
[----:B------:R-:W-:Y:S01]  /*6550*/  IMAD.SHL.U32 R22, R2, 0x8, RZ ;  /* 0x0000000802167824 */ /* 0x000fe200078e00ff */
[----:B------:R-:W-:Y:S02]  /*6560*/  PRMT R24, R60, 0x7632, R24 ;  /* 0x000076323c187816 */ /* 0x000fe40000000018 */
[----:B------:R-:W-:Y:S02]  /*6570*/  IADD3 R138, P5, R152, R164, RZ ;  /* 0x000000a4988a7210 */ /* 0x000fe40007fbe0ff */
[----:B------:R-:W-:Y:S01]  /*6580*/  LOP3.LUT R22, R22, 0x38, RZ, 0xc0, !PT ;  /* 0x0000003816167812 */ /* 0x000fe200078ec0ff */
[----:B------:R0:W-:Y:S01]  /*6590*/  STG.E.U16 desc[UR44][R68.64], R24 ;  /* 0x0000001844007986 */ /* 0x0001e2000c10152c */
[----:B------:R-:W-:-:S02]  /*65a0*/  LEA.HI.X.SX32 R139, R20, R165, 0x1, P5 ;  /* 0x000000a5148b7211 */ /* 0x000fc400028f0eff */
[----:B------:R-:W-:Y:S01]  /*65b0*/  IADD3 R20, P5, R163, R164, RZ ;  /* 0x000000a4a3147210 */ /* 0x000fe20007fbe0ff */
[----:B------:R-:W-:Y:S01]  /*65c0*/  STG.E.U16 desc[UR44][R70.64], R61 ;  /* 0x0000003d46007986 */ /* 0x000fe2000c10152c */
[----:B-1----:R-:W-:Y:S02]  /*65d0*/  PRMT R60, R58, 0x7632, R60 ;  /* 0x000076323a3c7816 */ /* 0x002fe4000000003c */
[-C--:B------:R-:W-:Y:S02]  /*65e0*/  LEA.HI.X.SX32 R21, R25, R165.reuse, 0x1, P5 ;  /* 0x000000a519157211 */ /* 0x080fe400028f0eff */
[----:B------:R-:W-:Y:S02]  /*65f0*/  PRMT R25, R61, 0x7632, R25 ;  /* 0x000076323d197816 */ /* 0x000fe40000000019 */
[----:B------:R-:W-:Y:S02]  /*6600*/  LEA.HI.X.SX32 R131, R14, R165, 0x1, P4 ;  /* 0x000000a50e837211 */ /* 0x000fe400020f0eff */
[----:B0-----:R-:W-:Y:S01]  /*6610*/  LOP3.LUT R24, R23, 0x70, RZ, 0xc0, !PT ;  /* 0x0000007017187812 */ /* 0x001fe200078ec0ff */
[----:B------:R0:W-:Y:S01]  /*6620*/  STG.E.U16 desc[UR44][R72.64], R25 ;  /* 0x0000001948007986 */ /* 0x0001e2000c10152c */
[----:B------:R-:W-:-:S02]  /*6630*/  IADD3 R23, R22, UR16, RZ ;  /* 0x0000001016177c10 */ /* 0x000fc4000fffe0ff */
[----:B------:R-:W-:Y:S01]  /*6640*/  SHF.R.U32.HI R22, RZ, 0x1, R2 ;  /* 0x00000001ff167819 */ /* 0x000fe20000011602 */
[----:B------:R2:W-:Y:S01]  /*6650*/  STG.E.U16 desc[UR44][R74.64], R62 ;  /* 0x0000003e4a007986 */ /* 0x0005e2000c10152c */
[----:B------:R-:W-:Y:S01]  /*6660*/  PRMT R69, R62, 0x7632, R69 ;  /* 0x000076323e457816 */ /* 0x000fe20000000045 */
[----:B------:R-:W-:Y:S01]  /*6670*/  IMAD R23, R24, 0x4, R23 ;  /* 0x0000000418177824 */ /* 0x000fe200078e0217 */
[----:B------:R-:W-:Y:S02]  /*6680*/  LOP3.LUT R22, R22, 0x4, RZ, 0xc0, !PT ;  /* 0x0000000416167812 */ /* 0x000fe400078ec0ff */
[----:B------:R-:W-:Y:S01]  /*6690*/  PRMT R24, R63, 0x7632, R24 ;  /* 0x000076323f187816 */ /* 0x000fe20000000018 */
[----:B------:R1:W-:Y:S01]  /*66a0*/  STG.E.U16 desc[UR44][R84.64], R69 ;  /* 0x0000004554007986 */ /* 0x0003e2000c10152c */
[----:B------:R-:W-:Y:S02]  /*66b0*/  IADD3 R22, R22, R23, RZ ;  /* 0x0000001716167210 */ /* 0x000fe40007ffe0ff */
[----:B------:R-:W-:Y:S01]  /*66c0*/  PRMT R23, R56, 0x7632, R23 ;  /* 0x0000763238177816 */ /* 0x000fe20000000017 */
[----:B------:R-:W-:Y:S01]  /*66d0*/  STG.E.U16 desc[UR44][R86.64], R63 ;  /* 0x0000003f56007986 */ /* 0x000fe2000c10152c */
[----:B0-----:R-:W-:-:S02]  /*66e0*/  PRMT R25, R57, 0x7632, R25 ;  /* 0x0000763239197816 */ /* 0x001fc40000000019 */
[----:B------:R-:W-:Y:S01]  /*66f0*/  PRMT R61, R59, 0x7632, R61 ;  /* 0x000076323b3d7816 */ /* 0x000fe2000000003d */
[----:B------:R0:W-:Y:S01]  /*6700*/  STG.E.U16 desc[UR44][R88.64], R24 ;  /* 0x0000001858007986 */ /* 0x0001e2000c10152c */
[----:B--2---:R-:W-:Y:S02]  /*6710*/  PRMT R62, R48, 0x7632, R62 ;  /* 0x00007632303e7816 */ /* 0x004fe4000000003e */
[----:B---3--:R-:W-:Y:S01]  /*6720*/  PRMT R68, R42, 0x7632, R68 ;  /* 0x000076322a447816 */ /* 0x008fe20000000044 */
[----:B------:R2:W-:Y:S01]  /*6730*/  STG.E.U16 desc[UR44][R76.64], R56 ;  /* 0x000000384c007986 */ /* 0x0005e2000c10152c */
[----:B-1----:R-:W-:Y:S02]  /*6740*/  PRMT R85, R51, 0x7632, R85 ;  /* 0x0000763233557816 */ /* 0x002fe40000000055 */
[----:B----4-:R-:W-:Y:S01]  /*6750*/  PRMT R71, R36, 0x7632, R71 ;  /* 0x0000763224477816 */ /* 0x010fe20000000047 */
[----:B------:R1:W-:Y:S01]  /*6760*/  STG.E.U16 desc[UR44][R92.64], R23 ;  /* 0x000000175c007986 */ /* 0x0003e2000c10152c */
[----:B------:R-:W-:-:S02]  /*6770*/  IADD3 R14, P4, R151, R164, RZ ;  /* 0x000000a4970e7210 */ /* 0x000fc40007f9e0ff */
[----:B------:R-:W-:Y:S01]  /*6780*/  IADD3 R154, P6, R154, R164, RZ ;  /* 0x000000a49a9a7210 */ /* 0x000fe20007fde0ff */
[----:B------:R-:W-:Y:S01]  /*6790*/  STG.E.U16 desc[UR44][R94.64], R57 ;  /* 0x000000395e007986 */ /* 0x000fe2000c10152c */
[----:B0-----:R-:W-:Y:S02]  /*67a0*/  PRMT R24, R52, 0x7632, R24 ;  /* 0x0000763234187816 */ /* 0x001fe40000000018 */
[----:B------:R-:W-:Y:S01]  /*67b0*/  PRMT R74, R38, 0x7632, R74 ;  /* 0x00007632264a7816 */ /* 0x000fe2000000004a */
[----:B------:R-:W-:Y:S01]  /*67c0*/  STG.E.U16 desc[UR44][R96.64], R25 ;  /* 0x0000001960007986 */ /* 0x000fe2000c10152c */
[----:B--2---:R-:W-:Y:S02]  /*67d0*/  PRMT R56, R53, 0x7632, R56 ;  /* 0x0000763235387816 */ /* 0x004fe40000000038 */
[----:B------:R-:W-:Y:S01]  /*67e0*/  LEA.HI.X.SX32 R19, R19, R165, 0x1, P3 ;  /* 0x000000a513137211 */ /* 0x000fe200018f0eff */
[----:B------:R0:W-:Y:S01]  /*67f0*/  STG.E.U16 desc[UR44][R98.64], R58 ;  /* 0x0000003a62007986 */ /* 0x0001e2000c10152c */
[----:B-1----:R-:W-:-:S02]  /*6800*/  PRMT R23, R49, 0x7632, R23 ;  /* 0x0000763231177816 */ /* 0x002fc40000000017 */
[-C--:B------:R-:W-:Y:S01]  /*6810*/  IADD3 R144, P1, R157, R164.reuse, RZ ;  /* 0x000000a49d907210 */ /* 0x080fe20007f3e0ff */
[----:B------:R1:W-:Y:S01]  /*6820*/  STG.E.U16 desc[UR44][R100.64], R60 ;  /* 0x0000003c64007986 */ /* 0x0003e2000c10152c */
[-C--:B------:R-:W-:Y:S02]  /*6830*/  LEA.HI.X.SX32 R15, R150, R165.reuse, 0x1, P4 ;  /* 0x000000a5960f7211 */ /* 0x080fe400020f0eff */
[-C--:B------:R-:W-:Y:S01]  /*6840*/  IADD3 R160, P3, R160, R164.reuse, RZ ;  /* 0x000000a4a0a07210 */ /* 0x080fe20007f7e0ff */
[----:B------:R-:W-:Y:S01]  /*6850*/  STG.E.U16 desc[UR44][R102.64], R59 ;  /* 0x0000003b66007986 */ /* 0x000fe2000c10152c */
[----:B------:R-:W-:Y:S02]  /*6860*/  LEA.HI.X.SX32 R155, R153, R165, 0x1, P6 ;  /* 0x000000a5999b7211 */ /* 0x000fe400030f0eff */
[----:B------:R-:W-:Y:S01]  /*6870*/  IADD3 R150, P4, R161, R164, RZ ;  /* 0x000000a4a1967210 */ /* 0x000fe20007f9e0ff */
[----:B------:R-:W-:Y:S01]  /*6880*/  STG.E.U16 desc[UR44][R104.64], R61 ;  /* 0x0000003d68007986 */ /* 0x000fe2000c10152c */
[----:B0-----:R-:W-:-:S02]  /*6890*/  PRMT R58, R54, 0x7632, R58 ;  /* 0x00007632363a7816 */ /* 0x001fc4000000003a */
[-C--:B------:R-:W-:Y:S01]  /*68a0*/  LEA.HI.X.SX32 R145, R156, R165.reuse, 0x1, P1 ;  /* 0x000000a59c917211 */ /* 0x080fe200008f0eff */
[----:B------:R-:W-:Y:S01]  /*68b0*/  STG.E.U16 desc[UR44][R78.64], R52 ;  /* 0x000000344e007986 */ /* 0x000fe2000c10152c */
[----:B-1----:R-:W-:Y:S02]  /*68c0*/  PRMT R60, R55, 0x7632, R60 ;  /* 0x00007632373c7816 */ /* 0x002fe4000000003c */
[-C--:B------:R-:W-:Y:S01]  /*68d0*/  LEA.HI.X.SX32 R161, R159, R165.reuse, 0x1, P3 ;  /* 0x000000a59fa17211 */ /* 0x080fe200018f0eff */
[----:B------:R0:W-:Y:S01]  /*68e0*/  STG.E.U16 desc[UR44][R106.64], R24 ;  /* 0x000000186a007986 */ /* 0x0001e2000c10152c */
[----:B------:R-:W-:-:S03]  /*68f0*/  LEA.HI.X.SX32 R151, R162, R165, 0x1, P4 ;  /* 0x000000a5a2977211 */ /* 0x000fc600020f0eff */
[----:B------:R-:W-:Y:S04]  /*6900*/  STG.E.U16 desc[UR44][R108.64], R53 ;  /* 0x000000356c007986 */ /* 0x000fe8000c10152c */
[----:B------:R-:W-:Y:S04]  /*6910*/  STG.E.U16 desc[UR44][R112.64], R56 ;  /* 0x0000003870007986 */ /* 0x000fe8000c10152c */
[----:B------:R-:W-:Y:S01]  /*6920*/  STG.E.U16 desc[UR44][R114.64], R54 ;  /* 0x0000003672007986 */ /* 0x000fe2000c10152c */
[----:B0-----:R-:W-:-:S03]  /*6930*/  PRMT R24, R50, 0x7632, R24 ;  /* 0x0000763232187816 */ /* 0x001fc60000000018 */
[----:B------:R-:W-:Y:S04]  /*6940*/  STG.E.U16 desc[UR44][R116.64], R58 ;  /* 0x0000003a74007986 */ /* 0x000fe8000c10152c */
[----:B------:R0:W-:Y:S04]  /*6950*/  STG.E.U16 desc[UR44][R118.64], R55 ;  /* 0x0000003776007986 */ /* 0x0001e8000c10152c */
[----:B------:R-:W-:Y:S04]  /*6960*/  STG.E.U16 desc[UR44][R120.64], R60 ;  /* 0x0000003c78007986 */ /* 0x000fe8000c10152c */
[----:B------:R-:W-:Y:S04]  /*6970*/  STG.E.U16 desc[UR44][R122.64], R48 ;  /* 0x000000307a007986 */ /* 0x000fe8000c10152c */
[----:B------:R-:W-:Y:S01]  /*6980*/  STG.E.U16 desc[UR44][R124.64], R62 ;  /* 0x0000003e7c007986 */ /* 0x000fe2000c10152c */
[----:B0-----:R-:W-:-:S03]  /*6990*/  PRMT R55, R45, 0x7632, R55 ;  /* 0x000076322d377816 */ /* 0x001fc60000000037 */
[----:B------:R-:W-:Y:S04]  /*69a0*/  STG.E.U16 desc[UR44][R126.64], R49 ;  /* 0x000000317e007986 */ /* 0x000fe8000c10152c */
[----:B------:R0:W-:Y:S04]  /*69b0*/  STG.E.U16 desc[UR44][R128.64], R23 ;  /* 0x0000001780007986 */ /* 0x0001e8000c10152c */
[----:B------:R-:W-:Y:S04]  /*69c0*/  STG.E.U16 desc[UR44][R166.64], R50 ;  /* 0x00000032a6007986 */ /* 0x000fe8000c10152c */
[----:B------:R1:W-:Y:S04]  /*69d0*/  STG.E.U16 desc[UR44][R4.64], R24 ;  /* 0x0000001804007986 */ /* 0x0003e8000c10152c */
[----:B------:R-:W-:Y:S01]  /*69e0*/  STG.E.U16 desc[UR44][R172.64], R51 ;  /* 0x00000033ac007986 */ /* 0x000fe2000c10152c */
[----:B0-----:R-:W-:-:S03]  /*69f0*/  PRMT R23, R46, 0x7632, R23 ;  /* 0x000076322e177816 */ /* 0x001fc60000000017 */
[----:B------:R0:W2:Y:S01]  /*6a00*/  LDS.128 R48, [R3] ;  /* 0x0000000003307984 */ /* 0x0000a20000000c00 */
[----:B-1----:R-:W-:-:S03]  /*6a10*/  PRMT R5, R44, 0x7632, R5 ;  /* 0x000076322c057816 */ /* 0x002fc60000000005 */
[----:B------:R-:W-:Y:S01]  /*6a20*/  STG.E.U16 desc[UR44][R170.64], R85 ;  /* 0x00000055aa007986 */ /* 0x000fe2000c10152c */
[----:B------:R-:W-:Y:S02]  /*6a30*/  PRMT R4, R47, 0x7632, R4 ;  /* 0x000076322f047816 */ /* 0x000fe40000000004 */
[----:B0-----:R-:W-:Y:S01]  /*6a40*/  PRMT R3, R37, 0x7632, R3 ;  /* 0x0000763225037816 */ /* 0x001fe20000000003 */
[----:B------:R-:W-:Y:S04]  /*6a50*/  STG.E.U16 desc[UR44][R80.64], R44 ;  /* 0x0000002c50007986 */ /* 0x000fe8000c10152c */
[----:B------:R0:W-:Y:S04]  /*6a60*/  STG.E.U16 desc[UR44][R82.64], R5 ;  /* 0x0000000552007986 */ /* 0x0001e8000c10152c */
[----:B------:R-:W-:Y:S04]  /*6a70*/  STG.E.U16 desc[UR44][R90.64], R45 ;  /* 0x0000002d5a007986 */ /* 0x000fe8000c10152c */
[----:B------:R-:W-:Y:S04]  /*6a80*/  STG.E.U16 desc[UR44][R110.64], R55 ;  /* 0x000000376e007986 */ /* 0x000fe8000c10152c */
[----:B------:R-:W-:Y:S01]  /*6a90*/  STG.E.U16 desc[UR44][R168.64], R46 ;  /* 0x0000002ea8007986 */ /* 0x000fe2000c10152c */
[----:B0-----:R-:W-:-:S03]  /*6aa0*/  PRMT R5, R41, 0x7632, R5 ;  /* 0x0000763229057816 */ /* 0x001fc60000000005 */
[----:B------:R0:W-:Y:S04]  /*6ab0*/  STG.E.U16 desc[UR44][R6.64], R23 ;  /* 0x0000001706007986 */ /* 0x0001e8000c10152c */
[----:B------:R-:W-:Y:S04]  /*6ac0*/  STG.E.U16 desc[UR44][R174.64], R47 ;  /* 0x0000002fae007986 */ /* 0x000fe8000c10152c */
[----:B------:R1:W-:Y:S01]  /*6ad0*/  STG.E.U16 desc[UR44][R34.64], R4 ;  /* 0x0000000422007986 */ /* 0x0003e2000c10152c */
[----:B--2---:R-:W-:-:S03]  /*6ae0*/  PRMT R77, R48, 0x7632, R77 ;  /* 0x00007632304d7816 */ /* 0x004fc6000000004d */
[----:B------:R-:W-:Y:S01]  /*6af0*/  STG.E.U16 desc[UR44][R26.64], R40 ;  /* 0x000000281a007986 */ /* 0x000fe2000c10152c */
[----:B0-----:R-:W-:Y:S02]  /*6b00*/  PRMT R7, R40, 0x7632, R7 ;  /* 0x0000763228077816 */ /* 0x001fe40000000007 */
[----:B------:R-:W-:Y:S02]  /*6b10*/  PRMT R6, R43, 0x7632, R6 ;  /* 0x000076322b067816 */ /* 0x000fe40000000006 */
[----:B------:R-:W-:Y:S01]  /*6b20*/  PRMT R72, R49, 0x7632, R72 ;  /* 0x0000763231487816 */ /* 0x000fe20000000048 */
[----:B------:R0:W-:Y:S01]  /*6b30*/  STG.E.U16 desc[UR44][R32.64], R7 ;  /* 0x0000000720007986 */ /* 0x0001e2000c10152c */
[----:B------:R-:W-:Y:S01]  /*6b40*/  PRMT R80, R50, 0x7632, R80 ;  /* 0x0000763232507816 */ /* 0x000fe20000000050 */
[----:B-1----:R-:W-:Y:S01]  /*6b50*/  IMAD.SHL.U32 R4, R2, 0x2, RZ ;  /* 0x0000000202047824 */ /* 0x002fe200078e00ff */
[----:B------:R-:W-:Y:S01]  /*6b60*/  PRMT R75, R51, 0x7632, R75 ;  /* 0x00007632334b7816 */ /* 0x000fe2000000004b */
[----:B------:R-:W-:Y:S03]  /*6b70*/  STG.E.U16 desc[UR44][R28.64], R41 ;  /* 0x000000291c007986 */ /* 0x000fe6000c10152c */
[----:B------:R-:W-:Y:S01]  /*6b80*/  LOP3.LUT R4, R4, 0xf8, RZ, 0xc0, !PT ;  /* 0x000000f804047812 */ /* 0x000fe200078ec0ff */
[----:B------:R-:W-:Y:S04]  /*6b90*/  STG.E.U16 desc[UR44][R8.64], R5 ;  /* 0x0000000508007986 */ /* 0x000fe8000c10152c */
[----:B------:R-:W-:Y:S01]  /*6ba0*/  STG.E.U16 desc[UR44][R30.64], R42 ;  /* 0x0000002a1e007986 */ /* 0x000fe2000c10152c */
[----:B0-----:R-:W-:-:S03]  /*6bb0*/  PRMT R7, R39, 0x7632, R7 ;  /* 0x0000763227077816 */ /* 0x001fc60000000007 */
[----:B------:R-:W-:Y:S04]  /*6bc0*/  STG.E.U16 desc[UR44][R136.64], R68 ;  /* 0x0000004488007986 */ /* 0x000fe8000c10152c */
[----:B------:R-:W-:Y:S04]  /*6bd0*/  STG.E.U16 desc[UR44][R134.64], R43 ;  /* 0x0000002b86007986 */ /* 0x000fe8000c10152c */
[----:B------:R-:W-:Y:S04]  /*6be0*/  STG.E.U16 desc[UR44][R10.64], R6 ;  /* 0x000000060a007986 */ /* 0x000fe8000c10152c */
[----:B------:R-:W-:Y:S04]  /*6bf0*/  STG.E.U16 desc[UR44][R130.64], R36 ;  /* 0x0000002482007986 */ /* 0x000fe8000c10152c */
[----:B------:R-:W-:Y:S04]  /*6c00*/  STG.E.U16 desc[UR44][R142.64], R71 ;  /* 0x000000478e007986 */ /* 0x000fe8000c10152c */
[----:B------:R-:W-:Y:S04]  /*6c10*/  STG.E.U16 desc[UR44][R132.64], R37 ;  /* 0x0000002584007986 */ /* 0x000fe8000c10152c */
[----:B------:R0:W-:Y:S04]  /*6c20*/  STG.E.U16 desc[UR44][R12.64], R3 ;  /* 0x000000030c007986 */ /* 0x0001e8000c10152c */
[----:B------:R-:W-:Y:S04]  /*6c30*/  STG.E.U16 desc[UR44][R140.64], R38 ;  /* 0x000000268c007986 */ /* 0x000fe8000c10152c */
[----:B------:R-:W-:Y:S04]  /*6c40*/  STG.E.U16 desc[UR44][R148.64], R74 ;  /* 0x0000004a94007986 */ /* 0x000fe8000c10152c */
[----:B------:R-:W-:Y:S01]  /*6c50*/  STG.E.U16 desc[UR44][R18.64], R39 ;  /* 0x0000002712007986 */ /* 0x000fe2000c10152c */
[C---:B0-----:R-:W-:Y:S01]  /*6c60*/  SHF.L.U32 R3, R0.reuse, 0x2, RZ ;  /* 0x0000000200037819 */ /* 0x041fe200000006ff */
[----:B------:R-:W-:-:S02]  /*6c70*/  IMAD.HI R0, R0, 0x4, RZ ;  /* 0x0000000400007827 */ /* 0x000fc400078e02ff */
[----:B------:R0:W-:Y:S04]  /*6c80*/  STG.E.U16 desc[UR44][R14.64], R7 ;  /* 0x000000070e007986 */ /* 0x0001e8000c10152c */
[----:B------:R-:W-:Y:S04]  /*6c90*/  STG.E.U16 desc[UR44][R138.64], R48 ;  /* 0x000000308a007986 */ /* 0x000fe8000c10152c */
[----:B------:R-:W-:Y:S04]  /*6ca0*/  STG.E.U16 desc[UR44][R154.64], R77 ;  /* 0x0000004d9a007986 */ /* 0x000fe8000c10152c */
[----:B------:R-:W-:Y:S01]  /*6cb0*/  STG.E.U16 desc[UR44][R16.64], R49 ;  /* 0x0000003110007986 */ /* 0x000fe2000c10152c */
[----:B0-----:R-:W0:Y:S03]  /*6cc0*/  LDC.64 R6, c[0x0][0x230] ;  /* 0x00008c00ff067b82 */ /* 0x001e260000000a00 */
[----:B------:R-:W-:Y:S04]  /*6cd0*/  STG.E.U16 desc[UR44][R144.64], R72 ;  /* 0x0000004890007986 */ /* 0x000fe8000c10152c */
[----:B------:R-:W-:Y:S04]  /*6ce0*/  STG.E.U16 desc[UR44][R146.64], R50 ;  /* 0x0000003292007986 */ /* 0x000fe8000c10152c */
[----:B------:R-:W-:Y:S04]  /*6cf0*/  STG.E.U16 desc[UR44][R160.64], R80 ;  /* 0x00000050a0007986 */ /* 0x000fe8000c10152c */
[----:B------:R-:W-:Y:S04]  /*6d00*/  STG.E.U16 desc[UR44][R20.64], R51 ;  /* 0x0000003314007986 */ /* 0x000fe8000c10152c */
[----:B------:R-:W-:Y:S01]  /*6d10*/  STG.E.U16 desc[UR44][R150.64], R75 ;  /* 0x0000004b96007986 */ /* 0x000fe2000c10152c */
[----:B------:R-:W-:Y:S01]  /*6d20*/  BAR.SYNC.DEFER_BLOCKING 0x0 ;  /* 0x0000000000007b1d */ /* 0x000fe20000010000 */
[----:B0-----:R-:W-:-:S04]  /*6d30*/  IADD3 R2, P0, P1, R3, UR6, R6 ;  /* 0x0000000603027c10 */ /* 0x001fc8000f91e006 */
[----:B------:R-:W-:Y:S01]  /*6d40*/  IADD3.X R3, R0, UR5, R7, P0, P1 ;  /* 0x0000000500037c10 */ /* 0x000fe200087e2407 */
[----:B------:R-:W-:Y:S04]  /*6d50*/  STS.64 [R4+UR16], R66 ;  /* 0x0000004204007988 */ /* 0x000fe80008000a10 */
[----:B------:R-:W-:Y:S01]  /*6d60*/  STS.64 [R4+UR16+0x100], R64 ;  /* 0x0001004004007988 */ /* 0x000fe20008000a10 */
[----:B------:R-:W-:Y:S06]  /*6d70*/  BAR.SYNC.DEFER_BLOCKING 0x0 ;  /* 0x0000000000007b1d */ /* 0x000fec0000010000 */
[----:B------:R-:W0:Y:S04]  /*6d80*/  LDS R5, [R22] ;  /* 0x0000000016057984 */ /* 0x000e280000000800 */
[----:B0-----:R-:W-:Y:S01]  /*6d90*/  STG.E desc[UR44][R2.64], R5 ;  /* 0x0000000502007986 */ /* 0x001fe2000c10192c */
[----:B------:R-:W-:Y:S05]  /*6da0*/  EXIT ;  /* 0x000000000000794d */ /* 0x000fea0003800000 */
.L_x_2:
[----:B------:R-:W-:-:S00]  /*6db0*/  BRA `(.L_x_2) ;  /* 0xfffffffc00fc7947 */ /* 0x000fc0000383ffff */
[----:B------:R-:W-:-:S00]  /*6dc0*/  NOP ;  /* 0x0000000000007918 */ /* 0x000fc00000000000 */
        /* <DEDUP_REMOVED lines=11> */
.L_x_3:


//--------------------- .nv.global.init           --------------------------
	.section	.nv.global.init,"aw",@progbits
.nv.global.init:
	.type		_$_str,@object
	.size		_$_str,(.L_0 - _$_str)
_$_str:
        /*0000*/ 	.byte	0x5f, 0x5f, 0x43, 0x55, 0x44, 0x41, 0x5f, 0x46, 0x54, 0x5a, 0x00
.L_0:


//--------------------- .nv.shared.attn_fwd       --------------------------
	.section	.nv.shared.attn_fwd,"aw",@nobits
	.sectionflags	@""
	.align	16
	.zero		1024


//--------------------- .nv.shared.reserved.0     --------------------------
	.section	.nv.shared.reserved.0,"aw",@nobits
	.weak		__nv_reservedSMEM_offset_0_alias
	.size		__nv_reservedSMEM_offset_0_alias, 0, 0
	.other		__nv_reservedSMEM_offset_0_alias,@"STO_CUDA_RESERVED_SHARED STV_DEFAULT"
__nv_reservedSMEM_offset_0_alias:
	.zero		0


//--------------------- .nv.constant0.attn_fwd    --------------------------
	.section	.nv.constant0.attn_fwd,"a",@progbits
	.sectionflags	@""
	.align	4
.nv.constant0.attn_fwd:
	.zero		664


//--------------------- SYMBOLS --------------------------

	.type		.nv.reservedSmem.offset0,@object
	.size		.nv.reservedSmem.offset0,0x4
